	.headerflags	@"EF_CUDA_TEXMODE_UNIFIED EF_CUDA_64BIT_ADDRESS EF_CUDA_SM80 EF_CUDA_VIRTUAL_SM(EF_CUDA_SM80)"
	.elftype	@"ET_EXEC"


//--------------------- .nv.info                  --------------------------
	.section	.nv.info,"",@"SHT_CUDA_INFO"
	.align	4


	//----- nvinfo : EIATTR_REGCOUNT
	.align		4
        /*0000*/ 	.byte	0x04, 0x2f
        /*0002*/ 	.short	(.L_1 - .L_0)
	.align		4
.L_0:
        /*0004*/ 	.word	index@(candidate1)
        /*0008*/ 	.word	0x00000080


	//----- nvinfo : EIATTR_MAX_STACK_SIZE
	.align		4
.L_1:
        /*000c*/ 	.byte	0x04, 0x23
        /*000e*/ 	.short	(.L_3 - .L_2)
	.align		4
.L_2:
        /*0010*/ 	.word	index@(candidate1)
        /*0014*/ 	.word	0x00000000


	//----- nvinfo : EIATTR_MIN_STACK_SIZE
	.align		4
.L_3:
        /*0018*/ 	.byte	0x04, 0x12
        /*001a*/ 	.short	(.L_5 - .L_4)
	.align		4
.L_4:
        /*001c*/ 	.word	index@(candidate1)
        /*0020*/ 	.word	0x00000000


	//----- nvinfo : EIATTR_FRAME_SIZE
	.align		4
.L_5:
        /*0024*/ 	.byte	0x04, 0x11
        /*0026*/ 	.short	(.L_7 - .L_6)
	.align		4
.L_6:
        /*0028*/ 	.word	index@(candidate1)
        /*002c*/ 	.word	0x00000000
.L_7:


//--------------------- .nv.info.candidate1       --------------------------
	.section	.nv.info.candidate1,"",@"SHT_CUDA_INFO"
	.align	4


	//----- nvinfo : EIATTR_CUDA_API_VERSION
	.align		4
        /*0000*/ 	.byte	0x04, 0x37
        /*0002*/ 	.short	(.L_9 - .L_8)
.L_8:
        /*0004*/ 	.word	0x00000075


	//----- nvinfo : EIATTR_SW2861232_WAR
	.align		4
.L_9:
        /*0008*/ 	.byte	0x01, 0x35
	.zero		2


	//----- nvinfo : EIATTR_PARAM_CBANK
	.align		4
        /*000c*/ 	.byte	0x04, 0x0a
        /*000e*/ 	.short	(.L_11 - .L_10)
	.align		4
.L_10:
        /*0010*/ 	.word	index@(.nv.constant0.candidate1)
        /*0014*/ 	.short	0x0160
        /*0016*/ 	.short	0x0020


	//----- nvinfo : EIATTR_CBANK_PARAM_SIZE
	.align		4
.L_11:
        /*0018*/ 	.byte	0x03, 0x19
        /*001a*/ 	.short	0x0020


	//----- nvinfo : EIATTR_KPARAM_INFO
	.align		4
        /*001c*/ 	.byte	0x04, 0x17
        /*001e*/ 	.short	(.L_13 - .L_12)
.L_12:
        /*0020*/ 	.word	0x00000000
        /*0024*/ 	.short	0x0003
        /*0026*/ 	.short	0x0018
        /*0028*/ 	.byte	0x00, 0xf0, 0x21, 0x00


	//----- nvinfo : EIATTR_KPARAM_INFO
	.align		4
.L_13:
        /*002c*/ 	.byte	0x04, 0x17
        /*002e*/ 	.short	(.L_15 - .L_14)
.L_14:
        /*0030*/ 	.word	0x00000000
        /*0034*/ 	.short	0x0002
        /*0036*/ 	.short	0x0010
        /*0038*/ 	.byte	0x00, 0xf0, 0x21, 0x00


	//----- nvinfo : EIATTR_KPARAM_INFO
	.align		4
.L_15:
        /*003c*/ 	.byte	0x04, 0x17
        /*003e*/ 	.short	(.L_17 - .L_16)
.L_16:
        /*0040*/ 	.word	0x00000000
        /*0044*/ 	.short	0x0001
        /*0046*/ 	.short	0x0008
        /*0048*/ 	.byte	0x00, 0xf0, 0x21, 0x00


	//----- nvinfo : EIATTR_KPARAM_INFO
	.align		4
.L_17:
        /*004c*/ 	.byte	0x04, 0x17
        /*004e*/ 	.short	(.L_19 - .L_18)
.L_18:
        /*0050*/ 	.word	0x00000000
        /*0054*/ 	.short	0x0000
        /*0056*/ 	.short	0x0000
        /*0058*/ 	.byte	0x00, 0xf0, 0x21, 0x00


	//----- nvinfo : EIATTR_MAXREG_COUNT
	.align		4
.L_19:
        /*005c*/ 	.byte	0x03, 0x1b
        /*005e*/ 	.short	0x00ff


	//----- nvinfo : EIATTR_EXIT_INSTR_OFFSETS
	.align		4
        /*0060*/ 	.byte	0x04, 0x1c
        /*0062*/ 	.short	(.L_21 - .L_20)


	//   ....[0]....
.L_20:
        /*0064*/ 	.word	0x000048d0


	//----- nvinfo : EIATTR_MAX_THREADS
	.align		4
.L_21:
        /*0068*/ 	.byte	0x04, 0x05
        /*006a*/ 	.short	(.L_23 - .L_22)
.L_22:
        /*006c*/ 	.word	0x000000dc
        /*0070*/ 	.word	0x00000001
        /*0074*/ 	.word	0x00000001


	//----- nvinfo : EIATTR_CRS_STACK_SIZE
	.align		4
.L_23:
        /*0078*/ 	.byte	0x04, 0x1e
        /*007a*/ 	.short	(.L_25 - .L_24)
.L_24:
        /*007c*/ 	.word	0x00000000
.L_25:


//--------------------- .nv.rel.action            --------------------------
	.section	.nv.rel.action,"",@"SHT_CUDA_RELOCINFO"
	.align	8
	.sectionentsize	8
        /*0000*/ 	.byte	0x4b, 0x00, 0x00, 0x00, 0x00, 0x00, 0x00, 0x00, 0x00, 0x02, 0x02, 0x08, 0x10, 0x0a, 0x2f, 0x22
        /* <DEDUP_REMOVED lines=13> */


//--------------------- .nv.constant0.candidate1  --------------------------
	.section	.nv.constant0.candidate1,"a",@progbits
	.align	4
.nv.constant0.candidate1:
	.zero		384


//--------------------- .text.candidate1          --------------------------
	.section	.text.candidate1,"ax",@progbits
	.sectionflags	@"SHF_BARRIERS=1"
	.sectioninfo	@"SHI_REGISTERS=128"
	.align	128
        .global         candidate1
        .type           candidate1,@function
        .size           candidate1,(.L_x_116 - candidate1)
        .other          candidate1,@"STO_CUDA_ENTRY STV_DEFAULT"
candidate1:
.text.candidate1:
[----:B------:R-:W-:-:S02]  /*0000*/  MOV R1, c[0x0][0x28] ;  /* 0x00000a0000017a02 */ /* 0x000fc40000000f00 */
[----:B------:R-:W0:Y:S01]  /*0010*/  S2R R0, SR_TID.X ;  /* 0x0000000000007919 */ /* 0x000e220000002100 */
[----:B------:R-:W-:Y:S01]  /*0020*/  IMAD.MOV.U32 R122, RZ, RZ, 0xa ;  /* 0x0000000aff7a7424 */ /* 0x000fe200078e00ff */
[----:B------:R-:W-:Y:S01]  /*0030*/  HFMA2.MMA R124, -RZ, RZ, 0, 0.00067138671875 ;  /* 0x00001180ff7c7435 */ /* 0x000fe200000001ff */
[----:B------:R-:W-:Y:S01]  /*0040*/  ULDC.64 UR4, c[0x0][0x118] ;  /* 0x0000460000047ab9 */ /* 0x000fe20000000a00 */
[----:B------:R-:W1:Y:S01]  /*0050*/  S2R R31, SR_CTAID.X ;  /* 0x00000000001f7919 */ /* 0x000e620000002500 */
[C---:B0-----:R-:W-:Y:S01]  /*0060*/  IMAD.HI R35, R0.reuse, 0x43b3d5b, RZ ;  /* 0x043b3d5b00237827 */ /* 0x041fe200078e02ff */
[C---:B------:R-:W-:Y:S02]  /*0070*/  IADD3 R86, R0.reuse, 0x1b8, RZ ;  /* 0x000001b800567810 */ /* 0x040fe40007ffe0ff */
[C---:B------:R-:W-:Y:S01]  /*0080*/  IADD3 R95, R0.reuse, 0xdc, RZ ;  /* 0x000000dc005f7810 */ /* 0x040fe20007ffe0ff */
[----:B------:R-:W-:Y:S01]  /*0090*/  IMAD.HI R5, R0, 0x24168e19, RZ ;  /* 0x24168e1900057827 */ /* 0x000fe200078e02ff */
[----:B------:R-:W-:-:S02]  /*00a0*/  SHF.R.S32.HI R2, RZ, 0x1, R35 ;  /* 0x00000001ff027819 */ /* 0x000fc40000011423 */
[C---:B------:R-:W-:Y:S01]  /*00b0*/  IADD3 R41, R0.reuse, 0x294, RZ ;  /* 0x0000029400297810 */ /* 0x040fe20007ffe0ff */
[----:B-1----:R-:W-:Y:S01]  /*00c0*/  IMAD.HI R32, R31, 0x2e8ba2e9, RZ ;  /* 0x2e8ba2e91f207827 */ /* 0x002fe200078e02ff */
[----:B------:R-:W-:Y:S02]  /*00d0*/  LEA.HI R35, R35, R2, RZ, 0x1 ;  /* 0x0000000223237211 */ /* 0x000fe400078f08ff */
[----:B------:R-:W-:Y:S01]  /*00e0*/  SHF.R.U32.HI R2, RZ, 0x1f, R5 ;  /* 0x0000001fff027819 */ /* 0x000fe20000011605 */
[----:B------:R-:W-:Y:S01]  /*00f0*/  IMAD.HI R97, R0, 0x2e8ba2e9, RZ ;  /* 0x2e8ba2e900617827 */ /* 0x000fe200078e02ff */
[----:B------:R-:W-:Y:S02]  /*0100*/  SHF.R.S32.HI R3, RZ, 0x1, R32 ;  /* 0x00000001ff037819 */ /* 0x000fe40000011420 */
[----:B------:R-:W-:Y:S01]  /*0110*/  LEA.HI.SX32 R94, R5, R2, 0x1a ;  /* 0x00000002055e7211 */ /* 0x000fe200078fd2ff */
[----:B------:R-:W-:Y:S01]  /*0120*/  IMAD.HI R34, R86, 0x43b3d5b, RZ ;  /* 0x043b3d5b56227827 */ /* 0x000fe200078e02ff */
[----:B------:R-:W-:-:S02]  /*0130*/  SHF.R.S32.HI R4, RZ, 0x1, R97 ;  /* 0x00000001ff047819 */ /* 0x000fc40000011461 */
[----:B------:R-:W-:Y:S01]  /*0140*/  LEA.HI R32, R32, R3, RZ, 0x1 ;  /* 0x0000000320207211 */ /* 0x000fe200078f08ff */
[----:B------:R-:W-:Y:S01]  /*0150*/  IMAD.HI R33, R95, 0x43b3d5b, RZ ;  /* 0x043b3d5b5f217827 */ /* 0x000fe200078e02ff */
[----:B------:R-:W-:Y:S02]  /*0160*/  LEA.HI.SX32 R2, R5, R2, 0x1b ;  /* 0x0000000205027211 */ /* 0x000fe400078fdaff */
[C---:B------:R-:W-:Y:S01]  /*0170*/  IADD3 R42, R0.reuse, 0x370, RZ ;  /* 0x00000370002a7810 */ /* 0x040fe20007ffe0ff */
[C---:B------:R-:W-:Y:S01]  /*0180*/  IMAD.HI R3, R0.reuse, 0x94f2095, RZ ;  /* 0x094f209500037827 */ /* 0x040fe200078e02ff */
[----:B------:R-:W-:Y:S02]  /*0190*/  SHF.R.S32.HI R5, RZ, 0x1, R34 ;  /* 0x00000001ff057819 */ /* 0x000fe40000011422 */
[----:B------:R-:W-:Y:S01]  /*01a0*/  IADD3 R39, R0, 0x44c, RZ ;  /* 0x0000044c00277810 */ /* 0x000fe20007ffe0ff */
[----:B------:R-:W-:Y:S01]  /*01b0*/  IMAD.HI R36, R41, 0x43b3d5b, RZ ;  /* 0x043b3d5b29247827 */ /* 0x000fe200078e02ff */
[----:B------:R-:W-:-:S02]  /*01c0*/  LEA.HI R97, R97, R4, RZ, 0x1 ;  /* 0x0000000461617211 */ /* 0x000fc400078f08ff */
[----:B------:R-:W-:Y:S01]  /*01d0*/  SHF.R.S32.HI R4, RZ, 0x1, R33 ;  /* 0x00000001ff047819 */ /* 0x000fe20000011421 */
[----:B------:R-:W-:Y:S01]  /*01e0*/  IMAD.HI R37, R42, 0x43b3d5b, RZ ;  /* 0x043b3d5b2a257827 */ /* 0x000fe200078e02ff */
[----:B------:R-:W-:Y:S02]  /*01f0*/  IADD3 R40, R0, 0x528, RZ ;  /* 0x0000052800287810 */ /* 0x000fe40007ffe0ff */
[----:B------:R-:W-:Y:S01]  /*0200*/  LEA.HI R34, R34, R5, RZ, 0x1 ;  /* 0x0000000522227211 */ /* 0x000fe200078f08ff */
[----:B------:R-:W-:Y:S01]  /*0210*/  IMAD.HI R38, R39, 0x43b3d5b, RZ ;  /* 0x043b3d5b27267827 */ /* 0x000fe200078e02ff */
[----:B------:R-:W-:Y:S02]  /*0220*/  SHF.R.S32.HI R6, RZ, 0x1, R3 ;  /* 0x00000001ff067819 */ /* 0x000fe40000011403 */
[----:B------:R-:W-:Y:S01]  /*0230*/  SHF.R.S32.HI R5, RZ, 0x1, R36 ;  /* 0x00000001ff057819 */ /* 0x000fe20000011424 */
[----:B------:R-:W-:Y:S01]  /*0240*/  IMAD.HI R43, R40, 0x43b3d5b, RZ ;  /* 0x043b3d5b282b7827 */ /* 0x000fe200078e02ff */
[----:B------:R-:W-:-:S02]  /*0250*/  LEA.HI R33, R33, R4, RZ, 0x1 ;  /* 0x0000000421217211 */ /* 0x000fc400078f08ff */
[----:B------:R-:W-:Y:S01]  /*0260*/  LEA.HI R3, R3, R6, RZ, 0x1 ;  /* 0x0000000603037211 */ /* 0x000fe200078f08ff */
[----:B------:R-:W-:Y:S01]  /*0270*/  IMAD.HI R6, R95, 0x24168e19, RZ ;  /* 0x24168e195f067827 */ /* 0x000fe200078e02ff */
[----:B------:R-:W-:Y:S02]  /*0280*/  SHF.R.S32.HI R4, RZ, 0x1, R37 ;  /* 0x00000001ff047819 */ /* 0x000fe40000011425 */
[----:B------:R-:W-:Y:S01]  /*0290*/  LEA.HI R36, R36, R5, RZ, 0x1 ;  /* 0x0000000524247211 */ /* 0x000fe200078f08ff */
[----:B------:R-:W-:Y:S01]  /*02a0*/  IMAD.HI R7, R86, 0x24168e19, RZ ;  /* 0x24168e1956077827 */ /* 0x000fe200078e02ff */
[----:B------:R-:W-:Y:S02]  /*02b0*/  SHF.R.S32.HI R5, RZ, 0x1, R38 ;  /* 0x00000001ff057819 */ /* 0x000fe40000011426 */
[----:B------:R-:W-:Y:S01]  /*02c0*/  LEA.HI R37, R37, R4, RZ, 0x1 ;  /* 0x0000000425257211 */ /* 0x000fe200078f08ff */
[----:B------:R-:W-:Y:S01]  /*02d0*/  IMAD.HI R9, R41, 0x24168e19, RZ ;  /* 0x24168e1929097827 */ /* 0x000fe200078e02ff */
[----:B------:R-:W-:-:S02]  /*02e0*/  SHF.R.S32.HI R4, RZ, 0x1, R43 ;  /* 0x00000001ff047819 */ /* 0x000fc4000001142b */
[----:B------:R-:W-:Y:S01]  /*02f0*/  LEA.HI R38, R38, R5, RZ, 0x1 ;  /* 0x0000000526267211 */ /* 0x000fe200078f08ff */
[----:B------:R-:W-:Y:S01]  /*0300*/  IMAD.HI R10, R42, 0x24168e19, RZ ;  /* 0x24168e192a0a7827 */ /* 0x000fe200078e02ff */
[----:B------:R-:W-:Y:S02]  /*0310*/  SHF.R.U32.HI R5, RZ, 0x1f, R6 ;  /* 0x0000001fff057819 */ /* 0x000fe40000011606 */
[----:B------:R-:W-:Y:S01]  /*0320*/  SHF.R.U32.HI R8, RZ, 0x1f, R7 ;  /* 0x0000001fff087819 */ /* 0x000fe20000011607 */
[----:B------:R-:W-:Y:S01]  /*0330*/  IMAD.HI R11, R40, 0x24168e19, RZ ;  /* 0x24168e19280b7827 */ /* 0x000fe200078e02ff */
[----:B------:R-:W-:Y:S02]  /*0340*/  LEA.HI R43, R43, R4, RZ, 0x1 ;  /* 0x000000042b2b7211 */ /* 0x000fe400078f08ff */
[CC--:B------:R-:W-:Y:S01]  /*0350*/  LEA.HI.SX32 R92, R6.reuse, R5.reuse, 0x1a ;  /* 0x00000005065c7211 */ /* 0x0c0fe200078fd2ff */
[C---:B------:R-:W-:Y:S01]  /*0360*/  IMAD R48, R35.reuse, -0x79, R0 ;  /* 0xffffff8723307824 */ /* 0x040fe200078e0200 */
[----:B------:R-:W-:Y:S01]  /*0370*/  LEA.HI.SX32 R4, R6, R5, 0x1b ;  /* 0x0000000506047211 */ /* 0x000fe200078fdaff */
[----:B------:R-:W-:Y:S01]  /*0380*/  IMAD R31, R32, -0xb, R31 ;  /* 0xfffffff5201f7824 */ /* 0x000fe200078e021f */
[----:B------:R-:W-:Y:S01]  /*0390*/  SHF.R.U32.HI R6, RZ, 0x1f, R9 ;  /* 0x0000001fff067819 */ /* 0x000fe20000011609 */
[----:B------:R-:W-:Y:S01]  /*03a0*/  IMAD R35, R35, 0x16b, R48 ;  /* 0x0000016b23237824 */ /* 0x000fe200078e0230 */
[----:B------:R-:W-:Y:S01]  /*03b0*/  LEA.HI.SX32 R76, R7, R8, 0x1a ;  /* 0x00000008074c7211 */ /* 0x000fe200078fd2ff */
[----:B------:R-:W-:Y:S01]  /*03c0*/  IMAD R99, R31, R122, -0x1 ;  /* 0xffffffff1f637424 */ /* 0x000fe200078e027a */
[----:B------:R-:W-:Y:S01]  /*03d0*/  LEA.HI.SX32 R5, R7, R8, 0x1b ;  /* 0x0000000807057211 */ /* 0x000fe200078fdaff */
[----:B------:R-:W-:Y:S01]  /*03e0*/  IMAD.HI R8, R39, 0x24168e19, RZ ;  /* 0x24168e1927087827 */ /* 0x000fe200078e02ff */
[----:B------:R-:W-:-:S02]  /*03f0*/  SHF.R.U32.HI R7, RZ, 0x1f, R10 ;  /* 0x0000001fff077819 */ /* 0x000fc4000001160a */
[----:B------:R-:W-:Y:S01]  /*0400*/  IADD3 R85, R0, 0x604, RZ ;  /* 0x0000060400557810 */ /* 0x000fe20007ffe0ff */
[----:B------:R-:W-:Y:S01]  /*0410*/  IMAD R51, R2, -0xe3, R0 ;  /* 0xffffff1d02337824 */ /* 0x000fe200078e0200 */
[-C--:B------:R-:W-:Y:S01]  /*0420*/  LEA.HI.SX32 R84, R9, R6.reuse, 0x1a ;  /* 0x0000000609547211 */ /* 0x080fe200078fd2ff */
[----:B------:R-:W-:Y:S01]  /*0430*/  IMAD.IADD R93, R99, 0x1, R76 ;  /* 0x00000001635d7824 */ /* 0x000fe200078e024c */
[----:B------:R-:W-:Y:S01]  /*0440*/  LEA.HI.SX32 R6, R9, R6, 0x1b ;  /* 0x0000000609067211 */ /* 0x000fe200078fdaff */
[----:B------:R-:W-:Y:S01]  /*0450*/  IMAD.HI R12, R85, 0x24168e19, RZ ;  /* 0x24168e19550c7827 */ /* 0x000fe200078e02ff */
[----:B------:R-:W-:Y:S02]  /*0460*/  SHF.R.U32.HI R9, RZ, 0x1f, R8 ;  /* 0x0000001fff097819 */ /* 0x000fe40000011608 */
[CC--:B------:R-:W-:Y:S01]  /*0470*/  LEA.HI.SX32 R78, R10.reuse, R7.reuse, 0x1a ;  /* 0x000000070a4e7211 */ /* 0x0c0fe200078fd2ff */
[C---:B------:R-:W-:Y:S01]  /*0480*/  IMAD.IADD R94, R99.reuse, 0x1, R94 ;  /* 0x00000001635e7824 */ /* 0x040fe200078e025e */
[----:B------:R-:W-:Y:S01]  /*0490*/  LEA.HI.SX32 R7, R10, R7, 0x1b ;  /* 0x000000070a077211 */ /* 0x000fe200078fdaff */
[----:B------:R-:W-:Y:S01]  /*04a0*/  IMAD R109, R4, -0xe3, R95 ;  /* 0xffffff1d046d7824 */ /* 0x000fe200078e025f */
[----:B------:R-:W-:Y:S01]  /*04b0*/  SHF.R.U32.HI R10, RZ, 0x1f, R11 ;  /* 0x0000001fff0a7819 */ /* 0x000fe2000001160b */
[----:B------:R-:W-:Y:S01]  /*04c0*/  IMAD.IADD R83, R99, 0x1, R78 ;  /* 0x0000000163537824 */ /* 0x000fe200078e024e */
[C---:B------:R-:W-:Y:S01]  /*04d0*/  IADD3 R82, R0.reuse, 0x6e0, RZ ;  /* 0x000006e000527810 */ /* 0x040fe20007ffe0ff */
[----:B------:R-:W-:Y:S01]  /*04e0*/  IMAD R42, R7, -0xe3, R42 ;  /* 0xffffff1d072a7824 */ /* 0x000fe200078e022a */
[----:B------:R-:W-:Y:S01]  /*04f0*/  IADD3 R91, R0, 0x7bc, RZ ;  /* 0x000007bc005b7810 */ /* 0x000fe20007ffe0ff */
[----:B------:R-:W-:Y:S01]  /*0500*/  IMAD R31, R31, R124, -0x1c2 ;  /* 0xfffffe3e1f1f7424 */ /* 0x000fe200078e027c */
[-C--:B------:R-:W-:Y:S01]  /*0510*/  LEA.HI.SX32 R80, R8, R9.reuse, 0x1a ;  /* 0x0000000908507211 */ /* 0x080fe200078fd2ff */
[----:B------:R-:W-:Y:S01]  /*0520*/  IMAD.HI R13, R82, 0x24168e19, RZ ;  /* 0x24168e19520d7827 */ /* 0x000fe200078e02ff */
[----:B------:R-:W-:-:S02]  /*0530*/  LEA.HI.SX32 R8, R8, R9, 0x1b ;  /* 0x0000000908087211 */ /* 0x000fc400078fdaff */
[-C--:B------:R-:W-:Y:S01]  /*0540*/  LEA.HI.SX32 R110, R11, R10.reuse, 0x1a ;  /* 0x0000000a0b6e7211 */ /* 0x080fe200078fd2ff */
[----:B------:R-:W-:Y:S01]  /*0550*/  IMAD.HI R14, R91, 0x24168e19, RZ ;  /* 0x24168e195b0e7827 */ /* 0x000fe200078e02ff */
[----:B------:R-:W-:Y:S02]  /*0560*/  LEA.HI.SX32 R9, R11, R10, 0x1b ;  /* 0x0000000a0b097211 */ /* 0x000fe400078fdaff */
[----:B------:R-:W-:Y:S02]  /*0570*/  SHF.R.U32.HI R11, RZ, 0x1f, R12 ;  /* 0x0000001fff0b7819 */ /* 0x000fe4000001160c */
[----:B------:R-:W-:Y:S02]  /*0580*/  IADD3 R90, R0, 0x898, RZ ;  /* 0x00000898005a7810 */ /* 0x000fe40007ffe0ff */
[CC--:B------:R-:W-:Y:S02]  /*0590*/  LEA.HI.SX32 R112, R12.reuse, R11.reuse, 0x1a ;  /* 0x0000000b0c707211 */ /* 0x0c0fe400078fd2ff */
[----:B------:R-:W-:Y:S01]  /*05a0*/  LEA.HI.SX32 R10, R12, R11, 0x1b ;  /* 0x0000000b0c0a7211 */ /* 0x000fe200078fdaff */
[----:B------:R-:W-:Y:S01]  /*05b0*/  IMAD.HI R16, R90, 0x24168e19, RZ ;  /* 0x24168e195a107827 */ /* 0x000fe200078e02ff */
[----:B------:R-:W-:-:S02]  /*05c0*/  SHF.R.U32.HI R12, RZ, 0x1f, R13 ;  /* 0x0000001fff0c7819 */ /* 0x000fc4000001160d */
[----:B------:R-:W-:Y:S02]  /*05d0*/  IADD3 R89, R0, 0x974, RZ ;  /* 0x0000097400597810 */ /* 0x000fe40007ffe0ff */
[----:B------:R-:W-:Y:S02]  /*05e0*/  SHF.R.U32.HI R15, RZ, 0x1f, R14 ;  /* 0x0000001fff0f7819 */ /* 0x000fe4000001160e */
[CC--:B------:R-:W-:Y:S02]  /*05f0*/  LEA.HI.SX32 R114, R13.reuse, R12.reuse, 0x1a ;  /* 0x0000000c0d727211 */ /* 0x0c0fe400078fd2ff */
[----:B------:R-:W-:Y:S02]  /*0600*/  LEA.HI.SX32 R11, R13, R12, 0x1b ;  /* 0x0000000c0d0b7211 */ /* 0x000fe400078fdaff */
[CC--:B------:R-:W-:Y:S01]  /*0610*/  LEA.HI.SX32 R116, R14.reuse, R15.reuse, 0x1a ;  /* 0x0000000f0e747211 */ /* 0x0c0fe200078fd2ff */
[----:B------:R-:W-:Y:S01]  /*0620*/  IMAD.IADD R78, R99, 0x1, R114 ;  /* 0x00000001634e7824 */ /* 0x000fe200078e0272 */
[----:B------:R-:W-:Y:S01]  /*0630*/  LEA.HI.SX32 R12, R14, R15, 0x1b ;  /* 0x0000000f0e0c7211 */ /* 0x000fe200078fdaff */
[----:B------:R-:W-:Y:S01]  /*0640*/  IMAD.HI R14, R89, 0x24168e19, RZ ;  /* 0x24168e19590e7827 */ /* 0x000fe200078e02ff */
[----:B------:R-:W-:-:S02]  /*0650*/  SHF.R.U32.HI R13, RZ, 0x1f, R16 ;  /* 0x0000001fff0d7819 */ /* 0x000fc40000011610 */
[C---:B------:R-:W-:Y:S02]  /*0660*/  IADD3 R88, R0.reuse, 0xa50, RZ ;  /* 0x00000a5000587810 */ /* 0x040fe40007ffe0ff */
[----:B------:R-:W-:Y:S02]  /*0670*/  IADD3 R87, R0, 0xb2c, RZ ;  /* 0x00000b2c00577810 */ /* 0x000fe40007ffe0ff */
[CC--:B------:R-:W-:Y:S02]  /*0680*/  LEA.HI.SX32 R118, R16.reuse, R13.reuse, 0x1a ;  /* 0x0000000d10767211 */ /* 0x0c0fe400078fd2ff */
[----:B------:R-:W-:Y:S01]  /*0690*/  LEA.HI.SX32 R13, R16, R13, 0x1b ;  /* 0x0000000d100d7211 */ /* 0x000fe200078fdaff */
[----:B------:R-:W-:Y:S01]  /*06a0*/  IMAD.HI R16, R88, 0x24168e19, RZ ;  /* 0x24168e1958107827 */ /* 0x000fe200078e02ff */
[----:B------:R-:W-:Y:S02]  /*06b0*/  SHF.R.U32.HI R15, RZ, 0x1f, R14 ;  /* 0x0000001fff0f7819 */ /* 0x000fe4000001160e */
[----:B------:R-:W-:Y:S01]  /*06c0*/  IADD3 R74, R0, 0xc08, RZ ;  /* 0x00000c08004a7810 */ /* 0x000fe20007ffe0ff */
[----:B------:R-:W-:Y:S01]  /*06d0*/  IMAD.HI R17, R87, 0x24168e19, RZ ;  /* 0x24168e1957117827 */ /* 0x000fe200078e02ff */
[----:B------:R-:W-:-:S02]  /*06e0*/  LEA.HI.SX32 R120, R14, R15, 0x1a ;  /* 0x0000000f0e787211 */ /* 0x000fc400078fd2ff */
[----:B------:R-:W-:Y:S01]  /*06f0*/  LEA.HI.SX32 R14, R14, R15, 0x1b ;  /* 0x0000000f0e0e7211 */ /* 0x000fe200078fdaff */
[----:B------:R-:W-:Y:S01]  /*0700*/  IMAD.HI R19, R74, 0x24168e19, RZ ;  /* 0x24168e194a137827 */ /* 0x000fe200078e02ff */
[----:B------:R-:W-:Y:S02]  /*0710*/  SHF.R.U32.HI R15, RZ, 0x1f, R16 ;  /* 0x0000001fff0f7819 */ /* 0x000fe40000011610 */
[----:B------:R-:W-:Y:S01]  /*0720*/  IADD3 R73, R0, 0xce4, RZ ;  /* 0x00000ce400497810 */ /* 0x000fe20007ffe0ff */
[----:B------:R-:W-:Y:S01]  /*0730*/  IMAD.IADD R76, R99, 0x1, R118 ;  /* 0x00000001634c7824 */ /* 0x000fe200078e0276 */
[----:B------:R-:W-:Y:S02]  /*0740*/  SHF.R.U32.HI R18, RZ, 0x1f, R17 ;  /* 0x0000001fff127819 */ /* 0x000fe40000011611 */
[CC--:B------:R-:W-:Y:S01]  /*0750*/  LEA.HI.SX32 R72, R16.reuse, R15.reuse, 0x1a ;  /* 0x0000000f10487211 */ /* 0x0c0fe200078fd2ff */
[----:B------:R-:W-:Y:S01]  /*0760*/  IMAD.HI R20, R73, 0x24168e19, RZ ;  /* 0x24168e1949147827 */ /* 0x000fe200078e02ff */
[----:B------:R-:W-:-:S02]  /*0770*/  LEA.HI.SX32 R15, R16, R15, 0x1b ;  /* 0x0000000f100f7211 */ /* 0x000fc400078fdaff */
[-C--:B------:R-:W-:Y:S01]  /*0780*/  LEA.HI.SX32 R108, R17, R18.reuse, 0x1a ;  /* 0x00000012116c7211 */ /* 0x080fe200078fd2ff */
[----:B------:R-:W-:Y:S01]  /*0790*/  IMAD.IADD R72, R99, 0x1, R72 ;  /* 0x0000000163487824 */ /* 0x000fe200078e0248 */
[----:B------:R-:W-:Y:S01]  /*07a0*/  LEA.HI.SX32 R16, R17, R18, 0x1b ;  /* 0x0000001211107211 */ /* 0x000fe200078fdaff */
[----:B------:R-:W-:Y:S01]  /*07b0*/  IMAD R125, R15, -0xe3, R88 ;  /* 0xffffff1d0f7d7824 */ /* 0x000fe200078e0258 */
[----:B------:R-:W-:Y:S02]  /*07c0*/  SHF.R.U32.HI R18, RZ, 0x1f, R19 ;  /* 0x0000001fff127819 */ /* 0x000fe40000011613 */
[----:B------:R-:W-:Y:S01]  /*07d0*/  IADD3 R70, R0, 0xdc0, RZ ;  /* 0x00000dc000467810 */ /* 0x000fe20007ffe0ff */
[----:B------:R-:W-:Y:S01]  /*07e0*/  IMAD R124, R16, -0xe3, R87 ;  /* 0xffffff1d107c7824 */ /* 0x000fe200078e0257 */
[----:B------:R-:W-:Y:S02]  /*07f0*/  IADD3 R67, R0, 0xe9c, RZ ;  /* 0x00000e9c00437810 */ /* 0x000fe40007ffe0ff */
[CC--:B------:R-:W-:Y:S01]  /*0800*/  LEA.HI.SX32 R106, R19.reuse, R18.reuse, 0x1a ;  /* 0x00000012136a7211 */ /* 0x0c0fe200078fd2ff */
[----:B------:R-:W-:Y:S01]  /*0810*/  IMAD.HI R21, R70, 0x24168e19, RZ ;  /* 0x24168e1946157827 */ /* 0x000fe200078e02ff */
[----:B------:R-:W-:-:S02]  /*0820*/  LEA.HI.SX32 R17, R19, R18, 0x1b ;  /* 0x0000001213117211 */ /* 0x000fc400078fdaff */
[----:B------:R-:W-:Y:S01]  /*0830*/  SHF.R.U32.HI R19, RZ, 0x1f, R20 ;  /* 0x0000001fff137819 */ /* 0x000fe20000011614 */
[----:B------:R-:W-:Y:S01]  /*0840*/  IMAD.HI R22, R67, 0x24168e19, RZ ;  /* 0x24168e1943167827 */ /* 0x000fe200078e02ff */
[----:B------:R-:W-:Y:S02]  /*0850*/  IADD3 R68, R0, 0xf78, RZ ;  /* 0x00000f7800447810 */ /* 0x000fe40007ffe0ff */
[CC--:B------:R-:W-:Y:S01]  /*0860*/  LEA.HI.SX32 R104, R20.reuse, R19.reuse, 0x1a ;  /* 0x0000001314687211 */ /* 0x0c0fe200078fd2ff */
[----:B------:R-:W-:Y:S01]  /*0870*/  IMAD.IADD R69, R99, 0x1, R106 ;  /* 0x0000000163457824 */ /* 0x000fe200078e026a */
[----:B------:R-:W-:Y:S01]  /*0880*/  LEA.HI.SX32 R18, R20, R19, 0x1b ;  /* 0x0000001314127211 */ /* 0x000fe200078fdaff */
[----:B------:R-:W-:Y:S01]  /*0890*/  IMAD.HI R24, R68, 0x24168e19, RZ ;  /* 0x24168e1944187827 */ /* 0x000fe200078e02ff */
[----:B------:R-:W-:Y:S02]  /*08a0*/  SHF.R.U32.HI R20, RZ, 0x1f, R21 ;  /* 0x0000001fff147819 */ /* 0x000fe40000011615 */
[----:B------:R-:W-:-:S02]  /*08b0*/  IADD3 R65, R0, 0x1054, RZ ;  /* 0x0000105400417810 */ /* 0x000fc40007ffe0ff */
        /* <DEDUP_REMOVED lines=26> */
[CC--:B------:R-:W-:Y:S02]  /*0a60*/  LEA.HI.SX32 R58, R25.reuse, R26.reuse, 0x1a ;  /* 0x0000001a193a7211 */ /* 0x0c0fe400078fd2ff */
[----:B------:R-:W-:Y:S02]  /*0a70*/  LEA.HI.SX32 R24, R25, R26, 0x1b ;  /* 0x0000001a19187211 */ /* 0x000fe400078fdaff */
[----:B------:R-:W-:Y:S01]  /*0a80*/  SHF.R.U32.HI R26, RZ, 0x1f, R27 ;  /* 0x0000001fff1a7819 */ /* 0x000fe2000001161b */
[----:B------:R-:W-:Y:S01]  /*0a90*/  IMAD.IADD R58, R99, 0x1, R58 ;  /* 0x00000001633a7824 */ /* 0x000fe200078e023a */
[C---:B------:R-:W-:Y:S02]  /*0aa0*/  IADD3 R54, R0.reuse, 0x14a0, RZ ;  /* 0x000014a000367810 */ /* 0x040fe40007ffe0ff */
[----:B------:R-:W-:Y:S02]  /*0ab0*/  IADD3 R53, R0, 0x157c, RZ ;  /* 0x0000157c00357810 */ /* 0x000fe40007ffe0ff */
[CC--:B------:R-:W-:Y:S01]  /*0ac0*/  LEA.HI.SX32 R52, R27.reuse, R26.reuse, 0x1a ;  /* 0x0000001a1b347211 */ /* 0x0c0fe200078fd2ff */
[----:B------:R-:W-:Y:S01]  /*0ad0*/  IMAD.HI R29, R54, 0x24168e19, RZ ;  /* 0x24168e19361d7827 */ /* 0x000fe200078e02ff */
[----:B------:R-:W-:-:S02]  /*0ae0*/  LEA.HI.SX32 R25, R27, R26, 0x1b ;  /* 0x0000001a1b197211 */ /* 0x000fc400078fdaff */
[----:B------:R-:W-:Y:S01]  /*0af0*/  SHF.R.U32.HI R27, RZ, 0x1f, R28 ;  /* 0x0000001fff1b7819 */ /* 0x000fe2000001161c */
[----:B------:R-:W-:Y:S01]  /*0b00*/  IMAD.HI R30, R53, 0x24168e19, RZ ;  /* 0x24168e19351e7827 */ /* 0x000fe200078e02ff */
[C---:B------:R-:W-:Y:S02]  /*0b10*/  IADD3 R50, R0.reuse, 0x1658, RZ ;  /* 0x0000165800327810 */ /* 0x040fe40007ffe0ff */
[----:B------:R-:W-:Y:S02]  /*0b20*/  IADD3 R47, R0, 0x1734, RZ ;  /* 0x00001734002f7810 */ /* 0x000fe40007ffe0ff */
[-C--:B------:R-:W-:Y:S01]  /*0b30*/  LEA.HI.SX32 R98, R28, R27.reuse, 0x1a ;  /* 0x0000001b1c627211 */ /* 0x080fe200078fd2ff */
[----:B------:R-:W-:Y:S01]  /*0b40*/  IMAD.HI R46, R50, 0x24168e19, RZ ;  /* 0x24168e19322e7827 */ /* 0x000fe200078e02ff */
[----:B------:R-:W-:Y:S02]  /*0b50*/  LEA.HI.SX32 R26, R28, R27, 0x1b ;  /* 0x0000001b1c1a7211 */ /* 0x000fe400078fdaff */
[----:B------:R-:W-:Y:S01]  /*0b60*/  SHF.R.U32.HI R28, RZ, 0x1f, R29 ;  /* 0x0000001fff1c7819 */ /* 0x000fe2000001161d */
[----:B------:R-:W-:Y:S01]  /*0b70*/  IMAD.HI R49, R47, 0x24168e19, RZ ;  /* 0x24168e192f317827 */ /* 0x000fe200078e02ff */
[----:B------:R-:W-:-:S02]  /*0b80*/  SHF.R.U32.HI R45, RZ, 0x1f, R30 ;  /* 0x0000001fff2d7819 */ /* 0x000fc4000001161e */
[CC--:B------:R-:W-:Y:S02]  /*0b90*/  LEA.HI.SX32 R96, R29.reuse, R28.reuse, 0x1a ;  /* 0x0000001c1d607211 */ /* 0x0c0fe400078fd2ff */
[----:B------:R-:W-:Y:S02]  /*0ba0*/  LEA.HI.SX32 R27, R29, R28, 0x1b ;  /* 0x0000001c1d1b7211 */ /* 0x000fe400078fdaff */
[----:B------:R-:W-:Y:S02]  /*0bb0*/  SHF.R.U32.HI R29, RZ, 0x1f, R46 ;  /* 0x0000001fff1d7819 */ /* 0x000fe4000001162e */
[CC--:B------:R-:W-:Y:S02]  /*0bc0*/  LEA.HI.SX32 R44, R30.reuse, R45.reuse, 0x1a ;  /* 0x0000002d1e2c7211 */ /* 0x0c0fe400078fd2ff */
[----:B------:R-:W-:Y:S02]  /*0bd0*/  LEA.HI.SX32 R28, R30, R45, 0x1b ;  /* 0x0000002d1e1c7211 */ /* 0x000fe400078fdaff */
[----:B------:R-:W-:-:S02]  /*0be0*/  SHF.R.U32.HI R30, RZ, 0x1f, R49 ;  /* 0x0000001fff1e7819 */ /* 0x000fc40000011631 */
[CC--:B------:R-:W-:Y:S02]  /*0bf0*/  LEA.HI.SX32 R45, R46.reuse, R29.reuse, 0x1a ;  /* 0x0000001d2e2d7211 */ /* 0x0c0fe400078fd2ff */
[----:B------:R-:W-:Y:S02]  /*0c00*/  LEA.HI.SX32 R29, R46, R29, 0x1b ;  /* 0x0000001d2e1d7211 */ /* 0x000fe400078fdaff */
[CC--:B------:R-:W-:Y:S02]  /*0c10*/  LEA.HI.SX32 R46, R49.reuse, R30.reuse, 0x1a ;  /* 0x0000001e312e7211 */ /* 0x0c0fe400078fd2ff */
[----:B------:R-:W-:Y:S01]  /*0c20*/  LEA.HI.SX32 R30, R49, R30, 0x1b ;  /* 0x0000001e311e7211 */ /* 0x000fe200078fdaff */
[C---:B------:R-:W-:Y:S01]  /*0c30*/  IMAD R49, R97.reuse, -0xb, R0 ;  /* 0xfffffff561317824 */ /* 0x040fe200078e0200 */
[----:B------:R-:W-:Y:S01]  /*0c40*/  IADD3 R48, R97, 0x9, RZ ;  /* 0x0000000961307810 */ /* 0x000fe20007ffe0ff */
[----:B------:R-:W-:Y:S01]  /*0c50*/  IMAD.IADD R46, R99, 0x1, R46 ;  /* 0x00000001632e7824 */ /* 0x000fe200078e022e */
[----:B------:R-:W-:Y:S01]  /*0c60*/  IADD3 R103, R51, -0x2, RZ ;  /* 0xfffffffe33677810 */ /* 0x000fe20007ffe0ff */
[C---:B------:R-:W-:Y:S01]  /*0c70*/  IMAD R49, R32.reuse, 0x1104, R49 ;  /* 0x0000110420317824 */ /* 0x040fe200078e0231 */
[C---:B------:R-:W-:Y:S01]  /*0c80*/  IADD3 R81, R99.reuse, R80, RZ ;  /* 0x0000005063517210 */ /* 0x040fe20007ffe0ff */
[----:B------:R-:W-:Y:S01]  /*0c90*/  IMAD R32, R32, 0x1104, R35 ;  /* 0x0000110420207824 */ /* 0x000fe200078e0223 */
[C---:B------:R-:W-:Y:S01]  /*0ca0*/  IADD3 R92, R99.reuse, R92, RZ ;  /* 0x0000005c635c7210 */ /* 0x040fe20007ffe0ff */
[--C-:B------:R-:W-:Y:S01]  /*0cb0*/  IMAD R35, R36, 0x16b, R49.reuse ;  /* 0x0000016b24237824 */ /* 0x100fe200078e0231 */
[----:B------:R-:W-:Y:S01]  /*0cc0*/  IADD3 R84, R99, R84, RZ ;  /* 0x0000005463547210 */ /* 0x000fe20007ffe0ff */
[--C-:B------:R-:W-:Y:S01]  /*0cd0*/  IMAD R36, R37, 0x16b, R49.reuse ;  /* 0x0000016b25247824 */ /* 0x100fe200078e0231 */
[C---:B------:R-:W-:Y:S01]  /*0ce0*/  IADD3 R79, R99.reuse, R112, RZ ;  /* 0x00000070634f7210 */ /* 0x040fe20007ffe0ff */
[--C-:B------:R-:W-:Y:S01]  /*0cf0*/  IMAD R37, R38, 0x16b, R49.reuse ;  /* 0x0000016b26257824 */ /* 0x100fe200078e0231 */
[----:B------:R-:W-:Y:S01]  /*0d00*/  IADD3 R77, R99, R116, RZ ;  /* 0x00000074634d7210 */ /* 0x000fe20007ffe0ff */
[----:B------:R-:W-:Y:S01]  /*0d10*/  IMAD R38, R43, 0x16b, R49 ;  /* 0x0000016b2b267824 */ /* 0x000fe200078e0231 */
[----:B------:R-:W-:Y:S01]  /*0d20*/  IADD3 R43, R97, 0x7, RZ ;  /* 0x00000007612b7810 */ /* 0x000fe20007ffe0ff */
[----:B------:R-:W-:Y:S01]  /*0d30*/  IMAD.HI R101, R48, 0x2e8ba2e9, RZ ;  /* 0x2e8ba2e930657827 */ /* 0x000fe200078e02ff */
[----:B------:R-:W-:-:S02]  /*0d40*/  IADD3 R75, R99, R120, RZ ;  /* 0x00000078634b7210 */ /* 0x000fc40007ffe0ff */
[----:B------:R-:W-:Y:S01]  /*0d50*/  IADD3 R71, R99, R108, RZ ;  /* 0x0000006c63477210 */ /* 0x000fe20007ffe0ff */
[--C-:B------:R-:W-:Y:S01]  /*0d60*/  IMAD R33, R33, 0x16b, R49.reuse ;  /* 0x0000016b21217824 */ /* 0x100fe200078e0231 */
[C---:B------:R-:W-:Y:S01]  /*0d70*/  IADD3 R55, R99.reuse, R104, RZ ;  /* 0x0000006863377210 */ /* 0x040fe20007ffe0ff */
[----:B------:R-:W-:Y:S01]  /*0d80*/  IMAD R34, R34, 0x16b, R49 ;  /* 0x0000016b22227824 */ /* 0x000fe200078e0231 */
[C---:B------:R-:W-:Y:S01]  /*0d90*/  IADD3 R57, R99.reuse, R102, RZ ;  /* 0x0000006663397210 */ /* 0x040fe20007ffe0ff */
[C---:B------:R-:W-:Y:S01]  /*0da0*/  IMAD.IADD R80, R99.reuse, 0x1, R110 ;  /* 0x0000000163507824 */ /* 0x040fe200078e026e */
[C---:B------:R-:W-:Y:S01]  /*0db0*/  IADD3 R61, R99.reuse, R100, RZ ;  /* 0x00000064633d7210 */ /* 0x040fe20007ffe0ff */
[C---:B------:R-:W-:Y:S01]  /*0dc0*/  IMAD.IADD R49, R99.reuse, 0x1, R96 ;  /* 0x0000000163317824 */ /* 0x040fe200078e0260 */
[----:B------:R-:W-:Y:S01]  /*0dd0*/  IADD3 R60, R99, R60, RZ ;  /* 0x0000003c633c7210 */ /* 0x000fe20007ffe0ff */
[----:B------:R-:W-:Y:S01]  /*0de0*/  IMAD.HI R100, R43, 0x2e8ba2e9, RZ ;  /* 0x2e8ba2e92b647827 */ /* 0x000fe200078e02ff */
[----:B------:R-:W-:-:S02]  /*0df0*/  IADD3 R52, R99, R52, RZ ;  /* 0x0000003463347210 */ /* 0x000fc40007ffe0ff */
[----:B------:R-:W-:Y:S01]  /*0e00*/  IADD3 R51, R99, R98, RZ ;  /* 0x0000006263337210 */ /* 0x000fe20007ffe0ff */
[----:B------:R-:W-:Y:S01]  /*0e10*/  IMAD R108, R5, -0xe3, R86 ;  /* 0xffffff1d056c7824 */ /* 0x000fe200078e0256 */
[C---:B------:R-:W-:Y:S02]  /*0e20*/  IADD3 R44, R99.reuse, R44, RZ ;  /* 0x0000002c632c7210 */ /* 0x040fe40007ffe0ff */
[----:B------:R-:W-:Y:S02]  /*0e30*/  IADD3 R45, R99, R45, RZ ;  /* 0x0000002d632d7210 */ /* 0x000fe40007ffe0ff */
[----:B------:R-:W-:Y:S02]  /*0e40*/  IADD3 R99, R97, 0x5, RZ ;  /* 0x0000000561637810 */ /* 0x000fe40007ffe0ff */
[----:B------:R-:W-:Y:S02]  /*0e50*/  SHF.R.S32.HI R96, RZ, 0x1, R101 ;  /* 0x00000001ff607819 */ /* 0x000fe40000011465 */
[----:B------:R-:W-:Y:S01]  /*0e60*/  ISETP.GT.U32.AND P0, PT, R103, 0xdf, PT ;  /* 0x000000df6700780c */ /* 0x000fe20003f04070 */
[----:B------:R-:W-:Y:S01]  /*0e70*/  IMAD.HI R102, R99, 0x2e8ba2e9, RZ ;  /* 0x2e8ba2e963667827 */ /* 0x000fe200078e02ff */
[----:B------:R-:W-:-:S02]  /*0e80*/  LEA.HI R101, R101, R96, RZ, 0x1 ;  /* 0x0000006065657211 */ /* 0x000fc400078f08ff */
[----:B------:R-:W-:Y:S02]  /*0e90*/  SHF.R.S32.HI R103, RZ, 0x1, R100 ;  /* 0x00000001ff677819 */ /* 0x000fe40000011464 */
[----:B------:R-:W-:Y:S01]  /*0ea0*/  IADD3 R96, R97, 0x1, RZ ;  /* 0x0000000161607810 */ /* 0x000fe20007ffe0ff */
[----:B------:R-:W-:Y:S01]  /*0eb0*/  IMAD R48, R101, -0xb, R48 ;  /* 0xfffffff565307824 */ /* 0x000fe200078e0230 */
[----:B------:R-:W-:Y:S01]  /*0ec0*/  LEA.HI R100, R100, R103, RZ, 0x1 ;  /* 0x0000006764647211 */ /* 0x000fe200078f08ff */
[----:B------:R-:W-:Y:S01]  /*0ed0*/  IMAD R101, R17, -0xe3, R74 ;  /* 0xffffff1d11657824 */ /* 0x000fe200078e024a */
[----:B------:R-:W-:Y:S01]  /*0ee0*/  ISETP.GT.U32.OR P0, PT, R94, 0x6f, P0 ;  /* 0x0000006f5e00780c */ /* 0x000fe20000704470 */
[----:B------:R-:W-:Y:S01]  /*0ef0*/  IMAD R94, R9, -0xe3, R40 ;  /* 0xffffff1d095e7824 */ /* 0x000fe200078e0228 */
[----:B------:R-:W-:Y:S01]  /*0f00*/  SHF.R.S32.HI R103, RZ, 0x1, R102 ;  /* 0x00000001ff677819 */ /* 0x000fe20000011466 */
[----:B------:R-:W-:Y:S01]  /*0f10*/  IMAD.HI R106, R96, 0x2e8ba2e9, RZ ;  /* 0x2e8ba2e9606a7827 */ /* 0x000fe200078e02ff */
[----:B------:R-:W-:-:S02]  /*0f20*/  IADD3 R40, R42, -0x2, RZ ;  /* 0xfffffffe2a287810 */ /* 0x000fc40007ffe0ff */
[----:B------:R-:W-:Y:S01]  /*0f30*/  LEA.HI R102, R102, R103, RZ, 0x1 ;  /* 0x0000006766667211 */ /* 0x000fe200078f08ff */
[----:B------:R-:W-:Y:S01]  /*0f40*/  IMAD R43, R100, -0xb, R43 ;  /* 0xfffffff5642b7824 */ /* 0x000fe200078e022b */
[----:B------:R-:W-:Y:S01]  /*0f50*/  IADD3 R103, R109, -0x2, RZ ;  /* 0xfffffffe6d677810 */ /* 0x000fe20007ffe0ff */
[----:B------:R-:W-:Y:S01]  /*0f60*/  IMAD R100, R18, -0xe3, R73 ;  /* 0xffffff1d12647824 */ /* 0x000fe200078e0249 */
[----:B------:R-:W-:Y:S01]  /*0f70*/  IADD3 R42, R94, -0x2, RZ ;  /* 0xfffffffe5e2a7810 */ /* 0x000fe20007ffe0ff */
[----:B------:R-:W-:Y:S01]  /*0f80*/  IMAD R94, R10, -0xe3, R85 ;  /* 0xffffff1d0a5e7824 */ /* 0x000fe200078e0255 */
[----:B------:R-:W-:Y:S01]  /*0f90*/  SHF.R.S32.HI R95, RZ, 0x1, R106 ;  /* 0x00000001ff5f7819 */ /* 0x000fe2000001146a */
[----:B------:R-:W-:Y:S01]  /*0fa0*/  IMAD R33, R48, 0xb, R33 ;  /* 0x0000000b30217824 */ /* 0x000fe200078e0221 */
[----:B------:R-:W-:Y:S01]  /*0fb0*/  P2R R86, PR, RZ, 0x1 ;  /* 0x00000001ff567803 */ /* 0x000fe20000000000 */
[----:B------:R-:W-:Y:S01]  /*0fc0*/  IMAD R34, R43, 0xb, R34 ;  /* 0x0000000b2b227824 */ /* 0x000fe200078e0222 */
[----:B------:R-:W-:Y:S01]  /*0fd0*/  ISETP.GT.U32.AND P5, PT, R103, 0xdf, PT ;  /* 0x000000df6700780c */ /* 0x000fe20003fa4070 */
[----:B------:R-:W-:Y:S01]  /*0fe0*/  IMAD R103, R8, -0xe3, R39 ;  /* 0xffffff1d08677824 */ /* 0x000fe200078e0227 */
[----:B------:R-:W-:Y:S01]  /*0ff0*/  ISETP.GT.U32.AND P0, PT, R42, 0xdf, PT ;  /* 0x000000df2a00780c */ /* 0x000fe20003f04070 */
[----:B------:R-:W-:Y:S01]  /*1000*/  IMAD R42, R102, -0xb, R99 ;  /* 0xfffffff5662a7824 */ /* 0x000fe200078e0263 */
[----:B------:R-:W-:Y:S01]  /*1010*/  LEA.HI R95, R106, R95, RZ, 0x1 ;  /* 0x0000005f6a5f7211 */ /* 0x000fe200078f08ff */
[----:B------:R-:W-:Y:S01]  /*1020*/  IMAD R106, R6, -0xe3, R41 ;  /* 0xffffff1d066a7824 */ /* 0x000fe200078e0229 */
[----:B------:R-:W-:Y:S01]  /*1030*/  IADD3 R41, R108, -0x2, RZ ;  /* 0xfffffffe6c297810 */ /* 0x000fe20007ffe0ff */
[----:B------:R-:W-:Y:S01]  /*1040*/  IMAD R99, R19, -0xe3, R70 ;  /* 0xffffff1d13637824 */ /* 0x000fe200078e0246 */
[----:B------:R-:W-:Y:S01]  /*1050*/  ISETP.GT.U32.OR P5, PT, R92, 0x6f, P5 ;  /* 0x0000006f5c00780c */ /* 0x000fe20002fa4470 */
[----:B------:R-:W-:Y:S01]  /*1060*/  IMAD R35, R42, 0xb, R35 ;  /* 0x0000000b2a237824 */ /* 0x000fe200078e0223 */
[----:B------:R-:W-:Y:S01]  /*1070*/  ISETP.GT.U32.OR P0, PT, R80, 0x6f, P0 ;  /* 0x0000006f5000780c */ /* 0x000fe20000704470 */
[----:B------:R-:W-:Y:S01]  /*1080*/  CS2R R42, SRZ ;  /* 0x00000000002a7805 */ /* 0x000fe2000001ff00 */
[----:B------:R-:W-:Y:S01]  /*1090*/  IADD3 R92, R94, -0x2, RZ ;  /* 0xfffffffe5e5c7810 */ /* 0x000fe20007ffe0ff */
[----:B------:R-:W-:Y:S01]  /*10a0*/  IMAD R94, R12, -0xe3, R91 ;  /* 0xffffff1d0c5e7824 */ /* 0x000fe200078e025b */
[----:B------:R-:W-:-:S02]  /*10b0*/  ISETP.GT.U32.AND P4, PT, R41, 0xdf, PT ;  /* 0x000000df2900780c */ /* 0x000fc40003f84070 */
[----:B------:R-:W-:Y:S01]  /*10c0*/  IADD3 R41, R103, -0x2, RZ ;  /* 0xfffffffe67297810 */ /* 0x000fe20007ffe0ff */
[----:B------:R-:W-:Y:S01]  /*10d0*/  IMAD R103, R11, -0xe3, R82 ;  /* 0xffffff1d0b677824 */ /* 0x000fe200078e0252 */
[----:B------:R-:W-:Y:S02]  /*10e0*/  P2R R80, PR, RZ, 0x1 ;  /* 0x00000001ff507803 */ /* 0x000fe40000000000 */
[----:B------:R-:W-:Y:S01]  /*10f0*/  ISETP.GT.U32.AND P0, PT, R92, 0xdf, PT ;  /* 0x000000df5c00780c */ /* 0x000fe20003f04070 */
[----:B------:R-:W-:Y:S01]  /*1100*/  IMAD R92, R14, -0xe3, R89 ;  /* 0xffffff1d0e5c7824 */ /* 0x000fe200078e0259 */
[----:B------:R-:W-:Y:S02]  /*1110*/  IADD3 R91, R103, -0x2, RZ ;  /* 0xfffffffe675b7810 */ /* 0x000fe40007ffe0ff */
[----:B------:R-:W-:Y:S02]  /*1120*/  ISETP.GT.U32.OR P0, PT, R79, 0x6f, P0 ;  /* 0x0000006f4f00780c */ /* 0x000fe40000704470 */
[----:B------:R-:W-:Y:S01]  /*1130*/  ISETP.GT.U32.OR P4, PT, R93, 0x6f, P4 ;  /* 0x0000006f5d00780c */ /* 0x000fe20002784470 */
[----:B------:R-:W-:Y:S01]  /*1140*/  IMAD R93, R13, -0xe3, R90 ;  /* 0xffffff1d0d5d7824 */ /* 0x000fe200078e025a */
[----:B------:R-:W-:-:S02]  /*1150*/  P2R R79, PR, RZ, 0x1 ;  /* 0x00000001ff4f7803 */ /* 0x000fc40000000000 */
[----:B------:R-:W-:Y:S01]  /*1160*/  ISETP.GT.U32.AND P0, PT, R91, 0xdf, PT ;  /* 0x000000df5b00780c */ /* 0x000fe20003f04070 */
[----:B------:R-:W-:Y:S01]  /*1170*/  IMAD R91, R27, -0xe3, R54 ;  /* 0xffffff1d1b5b7824 */ /* 0x000fe200078e0236 */
[----:B------:R-:W-:Y:S01]  /*1180*/  IADD3 R90, R94, -0x2, RZ ;  /* 0xfffffffe5e5a7810 */ /* 0x000fe20007ffe0ff */
[----:B------:R-:W-:Y:S01]  /*1190*/  IMAD R94, R24, -0xe3, R63 ;  /* 0xffffff1d185e7824 */ /* 0x000fe200078e023f */
[----:B------:R-:W-:Y:S02]  /*11a0*/  ISETP.GT.U32.OR P0, PT, R78, 0x6f, P0 ;  /* 0x0000006f4e00780c */ /* 0x000fe40000704470 */
[----:B------:R-:W-:Y:S01]  /*11b0*/  IADD3 R89, R93, -0x2, RZ ;  /* 0xfffffffe5d597810 */ /* 0x000fe20007ffe0ff */
[----:B------:R-:W-:Y:S01]  /*11c0*/  IMAD R93, R25, -0xe3, R62 ;  /* 0xffffff1d195d7824 */ /* 0x000fe200078e023e */
[----:B------:R-:W-:Y:S02]  /*11d0*/  P2R R78, PR, RZ, 0x1 ;  /* 0x00000001ff4e7803 */ /* 0x000fe40000000000 */
[----:B------:R-:W-:Y:S01]  /*11e0*/  ISETP.GT.U32.AND P0, PT, R90, 0xdf, PT ;  /* 0x000000df5a00780c */ /* 0x000fe20003f04070 */
[----:B------:R-:W-:Y:S01]  /*11f0*/  IMAD R90, R28, -0xe3, R53 ;  /* 0xffffff1d1c5a7824 */ /* 0x000fe200078e0235 */
[----:B------:R-:W-:Y:S01]  /*1200*/  IADD3 R88, R92, -0x2, RZ ;  /* 0xfffffffe5c587810 */ /* 0x000fe20007ffe0ff */
[----:B------:R-:W-:Y:S01]  /*1210*/  IMAD R92, R26, -0xe3, R59 ;  /* 0xffffff1d1a5c7824 */ /* 0x000fe200078e023b */
[----:B------:R-:W-:-:S02]  /*1220*/  ISETP.GT.U32.OR P0, PT, R77, 0x6f, P0 ;  /* 0x0000006f4d00780c */ /* 0x000fc40000704470 */
[----:B------:R-:W-:Y:S02]  /*1230*/  IADD3 R87, R125, -0x2, RZ ;  /* 0xfffffffe7d577810 */ /* 0x000fe40007ffe0ff */
[----:B------:R-:W-:Y:S02]  /*1240*/  P2R R77, PR, RZ, 0x1 ;  /* 0x00000001ff4d7803 */ /* 0x000fe40000000000 */
[----:B------:R-:W-:Y:S01]  /*1250*/  ISETP.GT.U32.AND P0, PT, R89, 0xdf, PT ;  /* 0x000000df5900780c */ /* 0x000fe20003f04070 */
[----:B------:R-:W-:Y:S01]  /*1260*/  IMAD R89, R29, -0xe3, R50 ;  /* 0xffffff1d1d597824 */ /* 0x000fe200078e0232 */
[C---:B------:R-:W-:Y:S02]  /*1270*/  IADD3 R98, R97.reuse, 0x3, RZ ;  /* 0x0000000361627810 */ /* 0x040fe40007ffe0ff */
[----:B------:R-:W-:Y:S02]  /*1280*/  ISETP.GT.U32.OR P0, PT, R76, 0x6f, P0 ;  /* 0x0000006f4c00780c */ /* 0x000fe40000704470 */
[----:B------:R-:W-:Y:S01]  /*1290*/  IADD3 R97, R97, 0xa, RZ ;  /* 0x0000000a61617810 */ /* 0x000fe20007ffe0ff */
[----:B------:R-:W-:Y:S01]  /*12a0*/  IMAD.HI R104, R98, 0x2e8ba2e9, RZ ;  /* 0x2e8ba2e962687827 */ /* 0x000fe200078e02ff */
[----:B------:R-:W-:-:S02]  /*12b0*/  P2R R76, PR, RZ, 0x1 ;  /* 0x00000001ff4c7803 */ /* 0x000fc40000000000 */
[----:B------:R-:W-:Y:S01]  /*12c0*/  ISETP.GT.U32.AND P0, PT, R88, 0xdf, PT ;  /* 0x000000df5800780c */ /* 0x000fe20003f04070 */
[----:B------:R-:W-:Y:S01]  /*12d0*/  IMAD.HI R107, R97, 0x2e8ba2e9, RZ ;  /* 0x2e8ba2e9616b7827 */ /* 0x000fe200078e02ff */
[----:B------:R-:W-:Y:S02]  /*12e0*/  IADD3 R88, R124, -0x2, RZ ;  /* 0xfffffffe7c587810 */ /* 0x000fe40007ffe0ff */
[----:B------:R-:W-:Y:S02]  /*12f0*/  ISETP.GT.U32.OR P0, PT, R75, 0x6f, P0 ;  /* 0x0000006f4b00780c */ /* 0x000fe40000704470 */
[----:B------:R-:W-:Y:S02]  /*1300*/  SHF.R.S32.HI R105, RZ, 0x1, R104 ;  /* 0x00000001ff697819 */ /* 0x000fe40000011468 */
[----:B------:R-:W-:Y:S02]  /*1310*/  P2R R75, PR, RZ, 0x1 ;  /* 0x00000001ff4b7803 */ /* 0x000fe40000000000 */
[----:B------:R-:W-:Y:S01]  /*1320*/  ISETP.GT.U32.AND P0, PT, R87, 0xdf, PT ;  /* 0x000000df5700780c */ /* 0x000fe20003f04070 */
[----:B------:R-:W-:Y:S01]  /*1330*/  IMAD R87, R3, -0x37, R0 ;  /* 0xffffffc903577824 */ /* 0x000fe200078e0200 */
[----:B------:R-:W-:-:S02]  /*1340*/  IADD3 R70, R100, -0x2, RZ ;  /* 0xfffffffe64467810 */ /* 0x000fc40007ffe0ff */
[----:B------:R-:W-:Y:S02]  /*1350*/  ISETP.GT.U32.OR P0, PT, R72, 0x6f, P0 ;  /* 0x0000006f4800780c */ /* 0x000fe40000704470 */
[----:B------:R-:W-:Y:S02]  /*1360*/  IADD3 R72, R101, -0x2, RZ ;  /* 0xfffffffe65487810 */ /* 0x000fe40007ffe0ff */
[----:B------:R-:W-:Y:S02]  /*1370*/  P2R R74, PR, RZ, 0x1 ;  /* 0x00000001ff4a7803 */ /* 0x000fe40000000000 */
[----:B------:R-:W-:Y:S01]  /*1380*/  ISETP.GT.U32.AND P0, PT, R88, 0xdf, PT ;  /* 0x000000df5800780c */ /* 0x000fe20003f04070 */
[----:B------:R-:W-:Y:S01]  /*1390*/  IMAD R88, R30, -0xe3, R47 ;  /* 0xffffff1d1e587824 */ /* 0x000fe200078e022f */
[----:B------:R-:W-:Y:S02]  /*13a0*/  LEA.HI R105, R104, R105, RZ, 0x1 ;  /* 0x0000006968697211 */ /* 0x000fe400078f08ff */
[----:B------:R-:W-:-:S02]  /*13b0*/  ISETP.GT.U32.OR P0, PT, R71, 0x6f, P0 ;  /* 0x0000006f4700780c */ /* 0x000fc40000704470 */
[----:B------:R-:W-:Y:S01]  /*13c0*/  ISETP.GT.U32.AND P1, PT, R41, 0xdf, PT ;  /* 0x000000df2900780c */ /* 0x000fe20003f24070 */
[----:B------:R-:W-:Y:S01]  /*13d0*/  IMAD R41, R105, -0xb, R98 ;  /* 0xfffffff569297824 */ /* 0x000fe200078e0262 */
[----:B------:R-:W-:Y:S01]  /*13e0*/  P2R R73, PR, RZ, 0x1 ;  /* 0x00000001ff497803 */ /* 0x000fe20000000000 */
[----:B------:R-:W-:Y:S01]  /*13f0*/  IMAD R98, R20, -0xe3, R67 ;  /* 0xffffff1d14627824 */ /* 0x000fe200078e0243 */
[----:B------:R-:W-:Y:S01]  /*1400*/  ISETP.GT.U32.AND P0, PT, R72, 0xdf, PT ;  /* 0x000000df4800780c */ /* 0x000fe20003f04070 */
[----:B------:R-:W-:Y:S01]  /*1410*/  IMAD R36, R41, 0xb, R36 ;  /* 0x0000000b29247824 */ /* 0x000fe200078e0224 */
[----:B------:R-:W-:Y:S02]  /*1420*/  SHF.R.S32.HI R104, RZ, 0x1, R107 ;  /* 0x00000001ff687819 */ /* 0x000fe4000001146b */
[----:B------:R-:W-:Y:S02]  /*1430*/  ISETP.GT.U32.OR P0, PT, R69, 0x6f, P0 ;  /* 0x0000006f4500780c */ /* 0x000fe40000704470 */
[----:B------:R-:W-:-:S02]  /*1440*/  IADD3 R67, R99, -0x2, RZ ;  /* 0xfffffffe63437810 */ /* 0x000fc40007ffe0ff */
[----:B------:R-:W-:Y:S02]  /*1450*/  P2R R72, PR, RZ, 0x1 ;  /* 0x00000001ff487803 */ /* 0x000fe40000000000 */
[----:B------:R-:W-:Y:S02]  /*1460*/  ISETP.GT.U32.AND P0, PT, R70, 0xdf, PT ;  /* 0x000000df4600780c */ /* 0x000fe40003f04070 */
[----:B------:R-:W-:Y:S02]  /*1470*/  LEA.HI R104, R107, R104, RZ, 0x1 ;  /* 0x000000686b687211 */ /* 0x000fe400078f08ff */
[----:B------:R-:W-:Y:S02]  /*1480*/  ISETP.GT.U32.OR P0, PT, R55, 0x6f, P0 ;  /* 0x0000006f3700780c */ /* 0x000fe40000704470 */
[----:B------:R-:W-:Y:S02]  /*1490*/  IADD3 R39, R106, -0x2, RZ ;  /* 0xfffffffe6a277810 */ /* 0x000fe40007ffe0ff */
[----:B------:R-:W-:-:S02]  /*14a0*/  P2R R55, PR, RZ, 0x1 ;  /* 0x00000001ff377803 */ /* 0x000fc40000000000 */
[----:B------:R-:W-:Y:S02]  /*14b0*/  ISETP.GT.U32.AND P0, PT, R67, 0xdf, PT ;  /* 0x000000df4300780c */ /* 0x000fe40003f04070 */
[----:B------:R-:W-:Y:S01]  /*14c0*/  ISETP.GT.U32.AND P3, PT, R39, 0xdf, PT ;  /* 0x000000df2700780c */ /* 0x000fe20003f64070 */
[----:B------:R-:W-:Y:S01]  /*14d0*/  IMAD R39, R104, -0xb, R97 ;  /* 0xfffffff568277824 */ /* 0x000fe200078e0261 */
[----:B------:R-:W-:Y:S01]  /*14e0*/  ISETP.GT.U32.OR P0, PT, R56, 0x6f, P0 ;  /* 0x0000006f3800780c */ /* 0x000fe20000704470 */
[----:B------:R-:W-:Y:S01]  /*14f0*/  IMAD R97, R21, -0xe3, R68 ;  /* 0xffffff1d15617824 */ /* 0x000fe200078e0244 */
[----:B------:R-:W-:Y:S01]  /*1500*/  IADD3 R68, R98, -0x2, RZ ;  /* 0xfffffffe62447810 */ /* 0x000fe20007ffe0ff */
[----:B------:R-:W-:Y:S01]  /*1510*/  IMAD R38, R39, 0xb, R38 ;  /* 0x0000000b27267824 */ /* 0x000fe200078e0226 */
[----:B------:R-:W-:Y:S02]  /*1520*/  P2R R56, PR, RZ, 0x1 ;  /* 0x00000001ff387803 */ /* 0x000fe40000000000 */
[----:B------:R-:W-:-:S02]  /*1530*/  ISETP.GT.U32.AND P0, PT, R68, 0xdf, PT ;  /* 0x000000df4400780c */ /* 0x000fc40003f04070 */
[----:B------:R-:W-:Y:S01]  /*1540*/  ISETP.GT.U32.AND P2, PT, R40, 0xdf, PT ;  /* 0x000000df2800780c */ /* 0x000fe20003f44070 */
[----:B------:R-:W-:Y:S01]  /*1550*/  IMAD R40, R95, -0xb, R96 ;  /* 0xfffffff55f287824 */ /* 0x000fe200078e0260 */
[----:B------:R-:W-:Y:S01]  /*1560*/  ISETP.GT.U32.OR P0, PT, R57, 0x6f, P0 ;  /* 0x0000006f3900780c */ /* 0x000fe20000704470 */
[----:B------:R-:W-:Y:S01]  /*1570*/  IMAD R96, R22, -0xe3, R65 ;  /* 0xffffff1d16607824 */ /* 0x000fe200078e0241 */
[----:B------:R-:W-:Y:S01]  /*1580*/  IADD3 R65, R97, -0x2, RZ ;  /* 0xfffffffe61417810 */ /* 0x000fe20007ffe0ff */
[----:B------:R-:W-:Y:S01]  /*1590*/  IMAD R95, R23, -0xe3, R66 ;  /* 0xffffff1d175f7824 */ /* 0x000fe200078e0242 */
[----:B------:R-:W-:Y:S01]  /*15a0*/  P2R R57, PR, RZ, 0x1 ;  /* 0x00000001ff397803 */ /* 0x000fe20000000000 */
[----:B------:R-:W-:Y:S01]  /*15b0*/  IMAD R37, R40, 0xb, R37 ;  /* 0x0000000b28257824 */ /* 0x000fe200078e0225 */
[----:B------:R-:W-:Y:S01]  /*15c0*/  ISETP.GT.U32.AND P0, PT, R65, 0xdf, PT ;  /* 0x000000df4100780c */ /* 0x000fe20003f04070 */
[----:B------:R-:W-:Y:S01]  /*15d0*/  CS2R R40, SRZ ;  /* 0x0000000000287805 */ /* 0x000fe2000001ff00 */
[----:B------:R-:W-:-:S02]  /*15e0*/  IADD3 R66, R96, -0x2, RZ ;  /* 0xfffffffe60427810 */ /* 0x000fc40007ffe0ff */
[----:B------:R-:W-:Y:S02]  /*15f0*/  ISETP.GT.U32.OR P0, PT, R64, 0x6f, P0 ;  /* 0x0000006f4000780c */ /* 0x000fe40000704470 */
[----:B------:R-:W-:Y:S02]  /*1600*/  IADD3 R63, R95, -0x2, RZ ;  /* 0xfffffffe5f3f7810 */ /* 0x000fe40007ffe0ff */
[----:B------:R-:W-:Y:S02]  /*1610*/  P2R R68, PR, RZ, 0x1 ;  /* 0x00000001ff447803 */ /* 0x000fe40000000000 */
[----:B------:R-:W-:Y:S02]  /*1620*/  ISETP.GT.U32.AND P0, PT, R66, 0xdf, PT ;  /* 0x000000df4200780c */ /* 0x000fe40003f04070 */
[----:B------:R-:W-:Y:S02]  /*1630*/  ISETP.GT.U32.OR P3, PT, R84, 0x6f, P3 ;  /* 0x0000006f5400780c */ /* 0x000fe40001f64470 */
[----:B------:R-:W-:-:S02]  /*1640*/  ISETP.GT.U32.OR P0, PT, R61, 0x6f, P0 ;  /* 0x0000006f3d00780c */ /* 0x000fc40000704470 */
[----:B------:R-:W-:Y:S02]  /*1650*/  IADD3 R61, R94, -0x2, RZ ;  /* 0xfffffffe5e3d7810 */ /* 0x000fe40007ffe0ff */
[----:B------:R-:W-:Y:S02]  /*1660*/  P2R R69, PR, RZ, 0x1 ;  /* 0x00000001ff457803 */ /* 0x000fe40000000000 */
[----:B------:R-:W-:Y:S02]  /*1670*/  ISETP.GT.U32.AND P0, PT, R63, 0xdf, PT ;  /* 0x000000df3f00780c */ /* 0x000fe40003f04070 */
[----:B------:R-:W-:Y:S02]  /*1680*/  IADD3 R59, R93, -0x2, RZ ;  /* 0xfffffffe5d3b7810 */ /* 0x000fe40007ffe0ff */
[----:B------:R-:W-:Y:S02]  /*1690*/  ISETP.GT.U32.OR P0, PT, R60, 0x6f, P0 ;  /* 0x0000006f3c00780c */ /* 0x000fe40000704470 */
[----:B------:R-:W-:-:S02]  /*16a0*/  IADD3 R50, R90, -0x2, RZ ;  /* 0xfffffffe5a327810 */ /* 0x000fc40007ffe0ff */
[----:B------:R-:W-:Y:S02]  /*16b0*/  P2R R70, PR, RZ, 0x1 ;  /* 0x00000001ff467803 */ /* 0x000fe40000000000 */
[----:B------:R-:W-:Y:S02]  /*16c0*/  ISETP.GT.U32.AND P0, PT, R61, 0xdf, PT ;  /* 0x000000df3d00780c */ /* 0x000fe40003f04070 */
[----:B------:R-:W-:Y:S02]  /*16d0*/  ISETP.GT.U32.OR P2, PT, R83, 0x6f, P2 ;  /* 0x0000006f5300780c */ /* 0x000fe40001744470 */
[----:B------:R-:W-:Y:S02]  /*16e0*/  ISETP.GT.U32.OR P0, PT, R58, 0x6f, P0 ;  /* 0x0000006f3a00780c */ /* 0x000fe40000704470 */
[----:B------:R-:W-:Y:S02]  /*16f0*/  P2R R83, PR, RZ, 0x8 ;  /* 0x00000008ff537803 */ /* 0x000fe40000000000 */
[----:B------:R-:W-:-:S02]  /*1700*/  P2R R71, PR, RZ, 0x1 ;  /* 0x00000001ff477803 */ /* 0x000fc40000000000 */
[----:B------:R-:W-:Y:S02]  /*1710*/  ISETP.GT.U32.AND P0, PT, R59, 0xdf, PT ;  /* 0x000000df3b00780c */ /* 0x000fe40003f04070 */
[----:B------:R-:W-:Y:S02]  /*1720*/  ISETP.GT.U32.AND P3, PT, R50, 0xdf, PT ;  /* 0x000000df3200780c */ /* 0x000fe40003f64070 */
[----:B------:R-:W-:Y:S02]  /*1730*/  ISETP.GT.U32.OR P1, PT, R81, 0x6f, P1 ;  /* 0x0000006f5100780c */ /* 0x000fe40000f24470 */
[----:B------:R-:W-:Y:S02]  /*1740*/  ISETP.GT.U32.OR P0, PT, R52, 0x6f, P0 ;  /* 0x0000006f3400780c */ /* 0x000fe40000704470 */
[----:B------:R-:W-:Y:S02]  /*1750*/  ISETP.GT.U32.OR P3, PT, R44, 0x6f, P3 ;  /* 0x0000006f2c00780c */ /* 0x000fe40001f64470 */
[----:B------:R-:W-:-:S02]  /*1760*/  IADD3 R54, R92, -0x2, RZ ;  /* 0xfffffffe5c367810 */ /* 0x000fc40007ffe0ff */
[----:B------:R-:W-:Y:S02]  /*1770*/  IADD3 R52, R91, -0x2, RZ ;  /* 0xfffffffe5b347810 */ /* 0x000fe40007ffe0ff */
[----:B------:R-:W-:Y:S02]  /*1780*/  IADD3 R47, R89, -0x2, RZ ;  /* 0xfffffffe592f7810 */ /* 0x000fe40007ffe0ff */
[----:B------:R-:W-:Y:S02]  /*1790*/  IADD3 R44, R88, -0x2, RZ ;  /* 0xfffffffe582c7810 */ /* 0x000fe40007ffe0ff */
[----:B------:R-:W-:Y:S02]  /*17a0*/  P2R R85, PR, RZ, 0x20 ;  /* 0x00000020ff557803 */ /* 0x000fe40000000000 */
[----:B------:R-:W-:Y:S02]  /*17b0*/  P2R R84, PR, RZ, 0x10 ;  /* 0x00000010ff547803 */ /* 0x000fe40000000000 */
[----:B------:R-:W-:-:S02]  /*17c0*/  P2R R82, PR, RZ, 0x4 ;  /* 0x00000004ff527803 */ /* 0x000fc40000000000 */
[----:B------:R-:W-:Y:S02]  /*17d0*/  P2R R81, PR, RZ, 0x2 ;  /* 0x00000002ff517803 */ /* 0x000fe40000000000 */
[----:B------:R-:W-:Y:S01]  /*17e0*/  ISETP.GT.U32.AND P1, PT, R54, 0xdf, PT ;  /* 0x000000df3600780c */ /* 0x000fe20003f24070 */
[----:B------:R-:W-:Y:S01]  /*17f0*/  HFMA2.MMA R54, -RZ, RZ, 0, 0 ;  /* 0x00000000ff367435 */ /* 0x000fe200000001ff */
[----:B------:R-:W-:Y:S02]  /*1800*/  ISETP.GT.U32.AND P2, PT, R52, 0xdf, PT ;  /* 0x000000df3400780c */ /* 0x000fe40003f44070 */
[----:B------:R-:W-:Y:S01]  /*1810*/  ISETP.GT.U32.AND P4, PT, R47, 0xdf, PT ;  /* 0x000000df2f00780c */ /* 0x000fe20003f84070 */
[----:B------:R-:W-:Y:S01]  /*1820*/  CS2R R52, SRZ ;  /* 0x0000000000347805 */ /* 0x000fe2000001ff00 */
[----:B------:R-:W-:Y:S02]  /*1830*/  ISETP.GT.U32.AND P5, PT, R44, 0xdf, PT ;  /* 0x000000df2c00780c */ /* 0x000fe40003fa4070 */
[----:B------:R-:W-:-:S02]  /*1840*/  ISETP.GT.U32.OR P1, PT, R51, 0x6f, P1 ;  /* 0x0000006f3300780c */ /* 0x000fc40000f24470 */
[----:B------:R-:W-:Y:S01]  /*1850*/  ISETP.GT.U32.OR P2, PT, R49, 0x6f, P2 ;  /* 0x0000006f3100780c */ /* 0x000fe20001744470 */
[----:B------:R-:W-:Y:S01]  /*1860*/  CS2R R50, SRZ ;  /* 0x0000000000327805 */ /* 0x000fe2000001ff00 */
[----:B------:R-:W-:Y:S01]  /*1870*/  ISETP.GT.U32.OR P4, PT, R45, 0x6f, P4 ;  /* 0x0000006f2d00780c */ /* 0x000fe20002784470 */
[----:B------:R-:W-:Y:S01]  /*1880*/  CS2R R48, SRZ ;  /* 0x0000000000307805 */ /* 0x000fe2000001ff00 */
[----:B------:R-:W-:Y:S01]  /*1890*/  ISETP.GT.U32.OR P5, PT, R46, 0x6f, P5 ;  /* 0x0000006f2e00780c */ /* 0x000fe20002fa4470 */
[----:B------:R-:W-:Y:S01]  /*18a0*/  CS2R R44, SRZ ;  /* 0x00000000002c7805 */ /* 0x000fe2000001ff00 */
[----:B------:R-:W-:Y:S01]  /*18b0*/  MOV R39, RZ ;  /* 0x000000ff00277202 */ /* 0x000fe20000000f00 */
[----:B------:R-:W-:-:S02]  /*18c0*/  CS2R R46, SRZ ;  /* 0x00000000002e7805 */ /* 0x000fc4000001ff00 */
.L_x_114:
[----:B------:R-:W-:Y:S06]  /*18d0*/  BAR.SYNC 0x0 ;  /* 0x0000000000007b1d */ /* 0x000fec0000000000 */
[----:B------:R-:W-:Y:S01]  /*18e0*/  ISETP.GT.AND P6, PT, R0, 0x17f0, PT ;  /* 0x000017f00000780c */ /* 0x000fe20003fc4270 */
[----:B------:R-:W-:Y:S01]  /*18f0*/  BSSY B0, `(.L_x_0) ;  /* 0x000000f000007945 */ /* 0x000fe20003800000 */
[----:B------:R-:W-:-:S11]  /*1900*/  IMAD R60, R39, 0xc400, R31 ;  /* 0x0000c400273c7824 */ /* 0x000fd600078e021f */
[----:B------:R-:W-:Y:S05]  /*1910*/  @P6 BRA `(.L_x_1) ;  /* 0x000000c000006947 */ /* 0x000fea0003800000 */
[----:B------:R-:W-:Y:S01]  /*1920*/  ISETP.NE.AND P6, PT, R86, RZ, PT ;  /* 0x000000ff5600720c */ /* 0x000fe20003fc5270 */
[----:B------:R-:W-:Y:S01]  /*1930*/  BSSY B1, `(.L_x_2) ;  /* 0x0000009000017945 */ /* 0x000fe20003800000 */
[----:B------:R-:W-:-:S11]  /*1940*/  IMAD.MOV.U32 R59, RZ, RZ, RZ ;  /* 0x000000ffff3b7224 */ /* 0x000fd600078e00ff */
[----:B------:R-:W-:Y:S05]  /*1950*/  @P6 BRA `(.L_x_3) ;  /* 0x0000006000006947 */ /* 0x000fea0003800000 */
[----:B------:R-:W-:-:S05]  /*1960*/  IMAD R58, R2, -0xe3, R0 ;  /* 0xffffff1d023a7824 */ /* 0x000fca00078e0200 */
[----:B------:R-:W-:Y:S01]  /*1970*/  IADD3 R59, R58, R60, RZ ;  /* 0x0000003c3a3b7210 */ /* 0x000fe20007ffe0ff */
[----:B------:R-:W-:-:S04]  /*1980*/  HFMA2.MMA R58, -RZ, RZ, 0, 2.384185791015625e-07 ;  /* 0x00000004ff3a7435 */ /* 0x000fc800000001ff */
[----:B------:R-:W-:-:S06]  /*1990*/  IMAD R59, R2, 0xe0, R59 ;  /* 0x000000e0023b7824 */ /* 0x000fcc00078e023b */
[----:B------:R-:W-:-:S06]  /*19a0*/  IMAD.WIDE R58, R59, R58, c[0x0][0x160] ;  /* 0x000058003b3a7625 */ /* 0x000fcc00078e023a */
[----:B------:R0:W5:Y:S02]  /*19b0*/  LDG.E.CONSTANT R59, [R58.64] ;  /* 0x000000043a3b7981 */ /* 0x000164000c1e9900 */
.L_x_3:
[----:B------:R-:W-:Y:S05]  /*19c0*/  BSYNC B1 ;  /* 0x0000000000017941 */ /* 0x000fea0003800000 */
.L_x_2:
[----:B-----5:R1:W-:Y:S02]  /*19d0*/  STS [R0.X4], R59 ;  /* 0x0000003b00007388 */ /* 0x0203e40000004800 */
.L_x_1:
[----:B------:R-:W-:Y:S05]  /*19e0*/  BSYNC B0 ;  /* 0x0000000000007941 */ /* 0x000fea0003800000 */
.L_x_0:
[----:B------:R-:W-:Y:S01]  /*19f0*/  ISETP.GT.AND P6, PT, R0, 0x1714, PT ;  /* 0x000017140000780c */ /* 0x000fe20003fc4270 */
[----:B------:R-:W-:-:S12]  /*1a00*/  BSSY B0, `(.L_x_4) ;  /* 0x000000f000007945 */ /* 0x000fd80003800000 */
[----:B------:R-:W-:Y:S05]  /*1a10*/  @P6 BRA `(.L_x_5) ;  /* 0x000000d000006947 */ /* 0x000fea0003800000 */
[----:B------:R-:W-:Y:S01]  /*1a20*/  ISETP.NE.AND P6, PT, R85, RZ, PT ;  /* 0x000000ff5500720c */ /* 0x000fe20003fc5270 */
[----:B------:R-:W-:Y:S01]  /*1a30*/  BSSY B1, `(.L_x_6) ;  /* 0x000000a000017945 */ /* 0x000fe20003800000 */
[----:B-1----:R-:W-:-:S11]  /*1a40*/  IMAD.MOV.U32 R59, RZ, RZ, RZ ;  /* 0x000000ffff3b7224 */ /* 0x002fd600078e00ff */
[----:B------:R-:W-:Y:S05]  /*1a50*/  @P6 BRA `(.L_x_7) ;  /* 0x0000007000006947 */ /* 0x000fea0003800000 */
[----:B0-----:R-:W-:-:S05]  /*1a60*/  IADD3 R58, R0, 0xdc, RZ ;  /* 0x000000dc003a7810 */ /* 0x001fca0007ffe0ff */
[----:B------:R-:W-:-:S05]  /*1a70*/  IMAD R58, R4, -0xe3, R58 ;  /* 0xffffff1d043a7824 */ /* 0x000fca00078e023a */
[----:B------:R-:W-:Y:S02]  /*1a80*/  IADD3 R59, R58, R60, RZ ;  /* 0x0000003c3a3b7210 */ /* 0x000fe40007ffe0ff */
[----:B------:R-:W-:-:S03]  /*1a90*/  MOV R58, 0x4 ;  /* 0x00000004003a7802 */ /* 0x000fc60000000f00 */
[----:B------:R-:W-:-:S04]  /*1aa0*/  IMAD R59, R4, 0xe0, R59 ;  /* 0x000000e0043b7824 */ /* 0x000fc800078e023b */
[----:B------:R-:W-:-:S06]  /*1ab0*/  IMAD.WIDE R58, R59, R58, c[0x0][0x160] ;  /* 0x000058003b3a7625 */ /* 0x000fcc00078e023a */
[----:B------:R0:W5:Y:S02]  /*1ac0*/  LDG.E.CONSTANT R59, [R58.64] ;  /* 0x000000043a3b7981 */ /* 0x000164000c1e9900 */
.L_x_7:
[----:B------:R-:W-:Y:S05]  /*1ad0*/  BSYNC B1 ;  /* 0x0000000000017941 */ /* 0x000fea0003800000 */
.L_x_6:
[----:B-----5:R1:W-:Y:S02]  /*1ae0*/  STS [R0.X4+0x370], R59 ;  /* 0x0003703b00007388 */ /* 0x0203e40000004800 */
.L_x_5:
[----:B------:R-:W-:Y:S05]  /*1af0*/  BSYNC B0 ;  /* 0x0000000000007941 */ /* 0x000fea0003800000 */
.L_x_4:
[----:B------:R-:W-:Y:S01]  /*1b00*/  ISETP.GT.AND P6, PT, R0, 0x1638, PT ;  /* 0x000016380000780c */ /* 0x000fe20003fc4270 */
[----:B------:R-:W-:-:S12]  /*1b10*/  BSSY B0, `(.L_x_8) ;  /* 0x000000f000007945 */ /* 0x000fd80003800000 */
[----:B------:R-:W-:Y:S05]  /*1b20*/  @P6 BRA `(.L_x_9) ;  /* 0x000000d000006947 */ /* 0x000fea0003800000 */
[----:B------:R-:W-:Y:S01]  /*1b30*/  ISETP.NE.AND P6, PT, R84, RZ, PT ;  /* 0x000000ff5400720c */ /* 0x000fe20003fc5270 */
[----:B------:R-:W-:Y:S01]  /*1b40*/  BSSY B1, `(.L_x_10) ;  /* 0x000000a000017945 */ /* 0x000fe20003800000 */
[----:B-1----:R-:W-:-:S11]  /*1b50*/  IMAD.MOV.U32 R59, RZ, RZ, RZ ;  /* 0x000000ffff3b7224 */ /* 0x002fd600078e00ff */
[----:B------:R-:W-:Y:S05]  /*1b60*/  @P6 BRA `(.L_x_11) ;  /* 0x0000007000006947 */ /* 0x000fea0003800000 */
[----:B0-----:R-:W-:Y:S01]  /*1b70*/  IADD3 R58, R0, 0x1b8, RZ ;  /* 0x000001b8003a7810 */ /* 0x001fe20007ffe0ff */
[----:B------:R-:W-:-:S04]  /*1b80*/  HFMA2.MMA R59, -RZ, RZ, 0, 2.384185791015625e-07 ;  /* 0x00000004ff3b7435 */ /* 0x000fc800000001ff */
[----:B------:R-:W-:-:S05]  /*1b90*/  IMAD R58, R5, -0xe3, R58 ;  /* 0xffffff1d053a7824 */ /* 0x000fca00078e023a */
[----:B------:R-:W-:-:S05]  /*1ba0*/  IADD3 R58, R58, R60, RZ ;  /* 0x0000003c3a3a7210 */ /* 0x000fca0007ffe0ff */
[----:B------:R-:W-:-:S04]  /*1bb0*/  IMAD R58, R5, 0xe0, R58 ;  /* 0x000000e0053a7824 */ /* 0x000fc800078e023a */
[----:B------:R-:W-:-:S06]  /*1bc0*/  IMAD.WIDE R58, R58, R59, c[0x0][0x160] ;  /* 0x000058003a3a7625 */ /* 0x000fcc00078e023b */
[----:B------:R0:W5:Y:S02]  /*1bd0*/  LDG.E.CONSTANT R59, [R58.64] ;  /* 0x000000043a3b7981 */ /* 0x000164000c1e9900 */
.L_x_11:
[----:B------:R-:W-:Y:S05]  /*1be0*/  BSYNC B1 ;  /* 0x0000000000017941 */ /* 0x000fea0003800000 */
.L_x_10:
[----:B-----5:R1:W-:Y:S02]  /*1bf0*/  STS [R0.X4+0x6e0], R59 ;  /* 0x0006e03b00007388 */ /* 0x0203e40000004800 */
.L_x_9:
[----:B------:R-:W-:Y:S05]  /*1c00*/  BSYNC B0 ;  /* 0x0000000000007941 */ /* 0x000fea0003800000 */
.L_x_8:
        /* <DEDUP_REMOVED lines=14> */
.L_x_15:
[----:B------:R-:W-:Y:S05]  /*1cf0*/  BSYNC B1 ;  /* 0x0000000000017941 */ /* 0x000fea0003800000 */
.L_x_14:
[----:B-----5:R1:W-:Y:S02]  /*1d00*/  STS [R0.X4+0xa50], R59 ;  /* 0x000a503b00007388 */ /* 0x0203e40000004800 */
.L_x_13:
[----:B------:R-:W-:Y:S05]  /*1d10*/  BSYNC B0 ;  /* 0x0000000000007941 */ /* 0x000fea0003800000 */
.L_x_12:
        /* <DEDUP_REMOVED lines=14> */
.L_x_19:
[----:B------:R-:W-:Y:S05]  /*1e00*/  BSYNC B1 ;  /* 0x0000000000017941 */ /* 0x000fea0003800000 */
.L_x_18:
[----:B-----5:R1:W-:Y:S02]  /*1e10*/  STS [R0.X4+0xdc0], R59 ;  /* 0x000dc03b00007388 */ /* 0x0203e40000004800 */
.L_x_17:
[----:B------:R-:W-:Y:S05]  /*1e20*/  BSYNC B0 ;  /* 0x0000000000007941 */ /* 0x000fea0003800000 */
.L_x_16:
        /* <DEDUP_REMOVED lines=14> */
.L_x_23:
[----:B------:R-:W-:Y:S05]  /*1f10*/  BSYNC B1 ;  /* 0x0000000000017941 */ /* 0x000fea0003800000 */
.L_x_22:
[----:B-----5:R1:W-:Y:S02]  /*1f20*/  STS [R0.X4+0x1130], R59 ;  /* 0x0011303b00007388 */ /* 0x0203e40000004800 */
.L_x_21:
[----:B------:R-:W-:Y:S05]  /*1f30*/  BSYNC B0 ;  /* 0x0000000000007941 */ /* 0x000fea0003800000 */
.L_x_20:
        /* <DEDUP_REMOVED lines=14> */
.L_x_27:
[----:B------:R-:W-:Y:S05]  /*2020*/  BSYNC B1 ;  /* 0x0000000000017941 */ /* 0x000fea0003800000 */
.L_x_26:
[----:B-----5:R1:W-:Y:S02]  /*2030*/  STS [R0.X4+0x14a0], R59 ;  /* 0x0014a03b00007388 */ /* 0x0203e40000004800 */
.L_x_25:
[----:B------:R-:W-:Y:S05]  /*2040*/  BSYNC B0 ;  /* 0x0000000000007941 */ /* 0x000fea0003800000 */
.L_x_24:
        /* <DEDUP_REMOVED lines=14> */
.L_x_31:
[----:B------:R-:W-:Y:S05]  /*2130*/  BSYNC B1 ;  /* 0x0000000000017941 */ /* 0x000fea0003800000 */
.L_x_30:
[----:B-----5:R1:W-:Y:S02]  /*2140*/  STS [R0.X4+0x1810], R59 ;  /* 0x0018103b00007388 */ /* 0x0203e40000004800 */
.L_x_29:
[----:B------:R-:W-:Y:S05]  /*2150*/  BSYNC B0 ;  /* 0x0000000000007941 */ /* 0x000fea0003800000 */
.L_x_28:
        /* <DEDUP_REMOVED lines=14> */
.L_x_35:
[----:B------:R-:W-:Y:S05]  /*2240*/  BSYNC B1 ;  /* 0x0000000000017941 */ /* 0x000fea0003800000 */
.L_x_34:
[----:B-----5:R1:W-:Y:S02]  /*2250*/  STS [R0.X4+0x1b80], R59 ;  /* 0x001b803b00007388 */ /* 0x0203e40000004800 */
.L_x_33:
[----:B------:R-:W-:Y:S05]  /*2260*/  BSYNC B0 ;  /* 0x0000000000007941 */ /* 0x000fea0003800000 */
.L_x_32:
        /* <DEDUP_REMOVED lines=14> */
.L_x_39:
[----:B------:R-:W-:Y:S05]  /*2350*/  BSYNC B1 ;  /* 0x0000000000017941 */ /* 0x000fea0003800000 */
.L_x_38:
[----:B-----5:R1:W-:Y:S02]  /*2360*/  STS [R0.X4+0x1ef0], R59 ;  /* 0x001ef03b00007388 */ /* 0x0203e40000004800 */
.L_x_37:
[----:B------:R-:W-:Y:S05]  /*2370*/  BSYNC B0 ;  /* 0x0000000000007941 */ /* 0x000fea0003800000 */
.L_x_36:
        /* <DEDUP_REMOVED lines=14> */
.L_x_43:
[----:B------:R-:W-:Y:S05]  /*2460*/  BSYNC B1 ;  /* 0x0000000000017941 */ /* 0x000fea0003800000 */
.L_x_42:
[----:B-----5:R1:W-:Y:S02]  /*2470*/  STS [R0.X4+0x2260], R59 ;  /* 0x0022603b00007388 */ /* 0x0203e40000004800 */
.L_x_41:
[----:B------:R-:W-:Y:S05]  /*2480*/  BSYNC B0 ;  /* 0x0000000000007941 */ /* 0x000fea0003800000 */
.L_x_40:
        /* <DEDUP_REMOVED lines=14> */
.L_x_47:
[----:B------:R-:W-:Y:S05]  /*2570*/  BSYNC B1 ;  /* 0x0000000000017941 */ /* 0x000fea0003800000 */
.L_x_46:
[----:B-----5:R1:W-:Y:S02]  /*2580*/  STS [R0.X4+0x25d0], R59 ;  /* 0x0025d03b00007388 */ /* 0x0203e40000004800 */
.L_x_45:
[----:B------:R-:W-:Y:S05]  /*2590*/  BSYNC B0 ;  /* 0x0000000000007941 */ /* 0x000fea0003800000 */
.L_x_44:
[----:B------:R-:W-:Y:S01]  /*25a0*/  ISETP.GT.AND P6, PT, R0, 0xda0, PT ;  /* 0x00000da00000780c */ /* 0x000fe20003fc4270 */
[----:B------:R-:W-:-:S12]  /*25b0*/  BSSY B0, `(.L_x_48) ;  /* 0x000000d000007945 */ /* 0x000fd80003800000 */
[----:B------:R-:W-:Y:S05]  /*25c0*/  @P6 BRA `(.L_x_49) ;  /* 0x000000b000006947 */ /* 0x000fea0003800000 */
[----:B------:R-:W-:Y:S01]  /*25d0*/  ISETP.NE.AND P6, PT, R74, RZ, PT ;  /* 0x000000ff4a00720c */ /* 0x000fe20003fc5270 */
[----:B------:R-:W-:Y:S01]  /*25e0*/  BSSY B1, `(.L_x_50) ;  /* 0x0000008000017945 */ /* 0x000fe20003800000 */
[----:B-1----:R-:W-:-:S11]  /*25f0*/  IMAD.MOV.U32 R59, RZ, RZ, RZ ;  /* 0x000000ffff3b7224 */ /* 0x002fd600078e00ff */
[----:B------:R-:W-:Y:S05]  /*2600*/  @P6 BRA `(.L_x_51) ;  /* 0x0000005000006947 */ /* 0x000fea0003800000 */
[----:B------:R-:W-:Y:S01]  /*2610*/  HFMA2.MMA R59, -RZ, RZ, 0, 2.384185791015625e-07 ;  /* 0x00000004ff3b7435 */ /* 0x000fe200000001ff */
[----:B0-----:R-:W-:-:S05]  /*2620*/  IADD3 R58, R125, R60, RZ ;  /* 0x0000003c7d3a7210 */ /* 0x001fca0007ffe0ff */
[----:B------:R-:W-:-:S04]  /*2630*/  IMAD R58, R15, 0xe0, R58 ;  /* 0x000000e00f3a7824 */ /* 0x000fc800078e023a */
[----:B------:R-:W-:-:S06]  /*2640*/  IMAD.WIDE R58, R58, R59, c[0x0][0x160] ;  /* 0x000058003a3a7625 */ /* 0x000fcc00078e023b */
[----:B------:R0:W5:Y:S02]  /*2650*/  LDG.E.CONSTANT R59, [R58.64] ;  /* 0x000000043a3b7981 */ /* 0x000164000c1e9900 */
.L_x_51:
[----:B------:R-:W-:Y:S05]  /*2660*/  BSYNC B1 ;  /* 0x0000000000017941 */ /* 0x000fea0003800000 */
.L_x_50:
[----:B-----5:R1:W-:Y:S02]  /*2670*/  STS [R0.X4+0x2940], R59 ;  /* 0x0029403b00007388 */ /* 0x0203e40000004800 */
.L_x_49:
[----:B------:R-:W-:Y:S05]  /*2680*/  BSYNC B0 ;  /* 0x0000000000007941 */ /* 0x000fea0003800000 */
.L_x_48:
[----:B------:R-:W-:Y:S01]  /*2690*/  ISETP.GT.AND P6, PT, R0, 0xcc4, PT ;  /* 0x00000cc40000780c */ /* 0x000fe20003fc4270 */
[----:B------:R-:W-:-:S12]  /*26a0*/  BSSY B0, `(.L_x_52) ;  /* 0x000000d000007945 */ /* 0x000fd80003800000 */
[----:B------:R-:W-:Y:S05]  /*26b0*/  @P6 BRA `(.L_x_53) ;  /* 0x000000b000006947 */ /* 0x000fea0003800000 */
[----:B------:R-:W-:Y:S01]  /*26c0*/  ISETP.NE.AND P6, PT, R73, RZ, PT ;  /* 0x000000ff4900720c */ /* 0x000fe20003fc5270 */
[----:B------:R-:W-:Y:S01]  /*26d0*/  BSSY B1, `(.L_x_54) ;  /* 0x0000008000017945 */ /* 0x000fe20003800000 */
[----:B-1----:R-:W-:-:S11]  /*26e0*/  IMAD.MOV.U32 R59, RZ, RZ, RZ ;  /* 0x000000ffff3b7224 */ /* 0x002fd600078e00ff */
[----:B------:R-:W-:Y:S05]  /*26f0*/  @P6 BRA `(.L_x_55) ;  /* 0x0000005000006947 */ /* 0x000fea0003800000 */
[----:B------:R-:W-:Y:S02]  /*2700*/  IADD3 R59, R124, R60, RZ ;  /* 0x0000003c7c3b7210 */ /* 0x000fe40007ffe0ff */
[----:B0-----:R-:W-:-:S03]  /*2710*/  MOV R58, 0x4 ;  /* 0x00000004003a7802 */ /* 0x001fc60000000f00 */
[----:B------:R-:W-:-:S04]  /*2720*/  IMAD R59, R16, 0xe0, R59 ;  /* 0x000000e0103b7824 */ /* 0x000fc800078e023b */
[----:B------:R-:W-:-:S06]  /*2730*/  IMAD.WIDE R58, R59, R58, c[0x0][0x160] ;  /* 0x000058003b3a7625 */ /* 0x000fcc00078e023a */
[----:B------:R0:W5:Y:S02]  /*2740*/  LDG.E.CONSTANT R59, [R58.64] ;  /* 0x000000043a3b7981 */ /* 0x000164000c1e9900 */
.L_x_55:
[----:B------:R-:W-:Y:S05]  /*2750*/  BSYNC B1 ;  /* 0x0000000000017941 */ /* 0x000fea0003800000 */
.L_x_54:
[----:B-----5:R1:W-:Y:S02]  /*2760*/  STS [R0.X4+0x2cb0], R59 ;  /* 0x002cb03b00007388 */ /* 0x0203e40000004800 */
.L_x_53:
[----:B------:R-:W-:Y:S05]  /*2770*/  BSYNC B0 ;  /* 0x0000000000007941 */ /* 0x000fea0003800000 */
.L_x_52:
        /* <DEDUP_REMOVED lines=12> */
.L_x_59:
[----:B------:R-:W-:Y:S05]  /*2840*/  BSYNC B1 ;  /* 0x0000000000017941 */ /* 0x000fea0003800000 */
.L_x_58:
[----:B-----5:R1:W-:Y:S02]  /*2850*/  STS [R0.X4+0x3020], R59 ;  /* 0x0030203b00007388 */ /* 0x0203e40000004800 */
.L_x_57:
[----:B------:R-:W-:Y:S05]  /*2860*/  BSYNC B0 ;  /* 0x0000000000007941 */ /* 0x000fea0003800000 */
.L_x_56:
        /* <DEDUP_REMOVED lines=12> */
.L_x_63:
[----:B------:R-:W-:Y:S05]  /*2930*/  BSYNC B1 ;  /* 0x0000000000017941 */ /* 0x000fea0003800000 */
.L_x_62:
[----:B-----5:R1:W-:Y:S02]  /*2940*/  STS [R0.X4+0x3390], R59 ;  /* 0x0033903b00007388 */ /* 0x0203e40000004800 */
.L_x_61:
[----:B------:R-:W-:Y:S05]  /*2950*/  BSYNC B0 ;  /* 0x0000000000007941 */ /* 0x000fea0003800000 */
.L_x_60:
        /* <DEDUP_REMOVED lines=12> */
.L_x_67:
[----:B------:R-:W-:Y:S05]  /*2a20*/  BSYNC B1 ;  /* 0x0000000000017941 */ /* 0x000fea0003800000 */
.L_x_66:
[----:B-----5:R1:W-:Y:S02]  /*2a30*/  STS [R0.X4+0x3700], R59 ;  /* 0x0037003b00007388 */ /* 0x0203e40000004800 */
.L_x_65:
[----:B------:R-:W-:Y:S05]  /*2a40*/  BSYNC B0 ;  /* 0x0000000000007941 */ /* 0x000fea0003800000 */
.L_x_64:
        /* <DEDUP_REMOVED lines=12> */
.L_x_71:
[----:B------:R-:W-:Y:S05]  /*2b10*/  BSYNC B1 ;  /* 0x0000000000017941 */ /* 0x000fea0003800000 */
.L_x_70:
[----:B-----5:R1:W-:Y:S02]  /*2b20*/  STS [R0.X4+0x3a70], R59 ;  /* 0x003a703b00007388 */ /* 0x0203e40000004800 */
.L_x_69:
[----:B------:R-:W-:Y:S05]  /*2b30*/  BSYNC B0 ;  /* 0x0000000000007941 */ /* 0x000fea0003800000 */
.L_x_68:
        /* <DEDUP_REMOVED lines=12> */
.L_x_75:
[----:B------:R-:W-:Y:S05]  /*2c00*/  BSYNC B1 ;  /* 0x0000000000017941 */ /* 0x000fea0003800000 */
.L_x_74:
[----:B-----5:R1:W-:Y:S02]  /*2c10*/  STS [R0.X4+0x3de0], R59 ;  /* 0x003de03b00007388 */ /* 0x0203e40000004800 */
.L_x_73:
[----:B------:R-:W-:Y:S05]  /*2c20*/  BSYNC B0 ;  /* 0x0000000000007941 */ /* 0x000fea0003800000 */
.L_x_72:
        /* <DEDUP_REMOVED lines=12> */
.L_x_79:
[----:B------:R-:W-:Y:S05]  /*2cf0*/  BSYNC B1 ;  /* 0x0000000000017941 */ /* 0x000fea0003800000 */
.L_x_78:
[----:B-----5:R1:W-:Y:S02]  /*2d00*/  STS [R0.X4+0x4150], R59 ;  /* 0x0041503b00007388 */ /* 0x0203e40000004800 */
.L_x_77:
[----:B------:R-:W-:Y:S05]  /*2d10*/  BSYNC B0 ;  /* 0x0000000000007941 */ /* 0x000fea0003800000 */
.L_x_76:
        /* <DEDUP_REMOVED lines=12> */
.L_x_83:
[----:B------:R-:W-:Y:S05]  /*2de0*/  BSYNC B1 ;  /* 0x0000000000017941 */ /* 0x000fea0003800000 */
.L_x_82:
[----:B-----5:R1:W-:Y:S02]  /*2df0*/  STS [R0.X4+0x44c0], R59 ;  /* 0x0044c03b00007388 */ /* 0x0203e40000004800 */
.L_x_81:
[----:B------:R-:W-:Y:S05]  /*2e00*/  BSYNC B0 ;  /* 0x0000000000007941 */ /* 0x000fea0003800000 */
.L_x_80:
        /* <DEDUP_REMOVED lines=12> */
.L_x_87:
[----:B------:R-:W-:Y:S05]  /*2ed0*/  BSYNC B1 ;  /* 0x0000000000017941 */ /* 0x000fea0003800000 */
.L_x_86:
[----:B-----5:R1:W-:Y:S02]  /*2ee0*/  STS [R0.X4+0x4830], R59 ;  /* 0x0048303b00007388 */ /* 0x0203e40000004800 */
.L_x_85:
[----:B------:R-:W-:Y:S05]  /*2ef0*/  BSYNC B0 ;  /* 0x0000000000007941 */ /* 0x000fea0003800000 */
.L_x_84:
[----:B------:R-:W-:Y:S01]  /*2f00*/  ISETP.GT.AND P6, PT, R0, 0x508, PT ;  /* 0x000005080000780c */ /* 0x000fe20003fc4270 */
[----:B------:R-:W-:-:S12]  /*2f10*/  BSSY B0, `(.L_x_88) ;  /* 0x000000c000007945 */ /* 0x000fd80003800000 */
[----:B------:R-:W-:Y:S05]  /*2f20*/  @P6 BRA `(.L_x_89) ;  /* 0x000000a000006947 */ /* 0x000fea0003800000 */
[----:B------:R-:W-:Y:S01]  /*2f30*/  BSSY B1, `(.L_x_90) ;  /* 0x0000008000017945 */ /* 0x000fe20003800000 */
[----:B-1----:R-:W-:Y:S01]  /*2f40*/  IMAD.MOV.U32 R59, RZ, RZ, RZ ;  /* 0x000000ffff3b7224 */ /* 0x002fe200078e00ff */
[----:B------:R-:W-:Y:S05]  /*2f50*/  @P0 BRA `(.L_x_91) ;  /* 0x0000005000000947 */ /* 0x000fea0003800000 */
[----:B------:R-:W-:Y:S01]  /*2f60*/  HFMA2.MMA R59, -RZ, RZ, 0, 2.384185791015625e-07 ;  /* 0x00000004ff3b7435 */ /* 0x000fe200000001ff */
[----:B0-----:R-:W-:-:S05]  /*2f70*/  IADD3 R58, R93, R60, RZ ;  /* 0x0000003c5d3a7210 */ /* 0x001fca0007ffe0ff */
[----:B------:R-:W-:-:S04]  /*2f80*/  IMAD R58, R25, 0xe0, R58 ;  /* 0x000000e0193a7824 */ /* 0x000fc800078e023a */
[----:B------:R-:W-:-:S06]  /*2f90*/  IMAD.WIDE R58, R58, R59, c[0x0][0x160] ;  /* 0x000058003a3a7625 */ /* 0x000fcc00078e023b */
[----:B------:R0:W5:Y:S02]  /*2fa0*/  LDG.E.CONSTANT R59, [R58.64] ;  /* 0x000000043a3b7981 */ /* 0x000164000c1e9900 */
.L_x_91:
[----:B------:R-:W-:Y:S05]  /*2fb0*/  BSYNC B1 ;  /* 0x0000000000017941 */ /* 0x000fea0003800000 */
.L_x_90:
[----:B-----5:R1:W-:Y:S02]  /*2fc0*/  STS [R0.X4+0x4ba0], R59 ;  /* 0x004ba03b00007388 */ /* 0x0203e40000004800 */
.L_x_89:
[----:B------:R-:W-:Y:S05]  /*2fd0*/  BSYNC B0 ;  /* 0x0000000000007941 */ /* 0x000fea0003800000 */
.L_x_88:
[----:B------:R-:W-:Y:S01]  /*2fe0*/  ISETP.GT.AND P6, PT, R0, 0x42c, PT ;  /* 0x0000042c0000780c */ /* 0x000fe20003fc4270 */
[----:B------:R-:W-:-:S12]  /*2ff0*/  BSSY B0, `(.L_x_92) ;  /* 0x000000c000007945 */ /* 0x000fd80003800000 */
[----:B------:R-:W-:Y:S05]  /*3000*/  @P6 BRA `(.L_x_93) ;  /* 0x000000a000006947 */ /* 0x000fea0003800000 */
[----:B------:R-:W-:Y:S01]  /*3010*/  BSSY B1, `(.L_x_94) ;  /* 0x0000008000017945 */ /* 0x000fe20003800000 */
[----:B-1----:R-:W-:Y:S01]  /*3020*/  IMAD.MOV.U32 R59, RZ, RZ, RZ ;  /* 0x000000ffff3b7224 */ /* 0x002fe200078e00ff */
[----:B------:R-:W-:Y:S05]  /*3030*/  @P1 BRA `(.L_x_95) ;  /* 0x0000005000001947 */ /* 0x000fea0003800000 */
[----:B------:R-:W-:Y:S02]  /*3040*/  IADD3 R59, R92, R60, RZ ;  /* 0x0000003c5c3b7210 */ /* 0x000fe40007ffe0ff */
[----:B0-----:R-:W-:-:S03]  /*3050*/  MOV R58, 0x4 ;  /* 0x00000004003a7802 */ /* 0x001fc60000000f00 */
[----:B------:R-:W-:-:S04]  /*3060*/  IMAD R59, R26, 0xe0, R59 ;  /* 0x000000e01a3b7824 */ /* 0x000fc800078e023b */
[----:B------:R-:W-:-:S06]  /*3070*/  IMAD.WIDE R58, R59, R58, c[0x0][0x160] ;  /* 0x000058003b3a7625 */ /* 0x000fcc00078e023a */
[----:B------:R0:W5:Y:S02]  /*3080*/  LDG.E.CONSTANT R59, [R58.64] ;  /* 0x000000043a3b7981 */ /* 0x000164000c1e9900 */
.L_x_95:
[----:B------:R-:W-:Y:S05]  /*3090*/  BSYNC B1 ;  /* 0x0000000000017941 */ /* 0x000fea0003800000 */
.L_x_94:
[----:B-----5:R1:W-:Y:S02]  /*30a0*/  STS [R0.X4+0x4f10], R59 ;  /* 0x004f103b00007388 */ /* 0x0203e40000004800 */
.L_x_93:
[----:B------:R-:W-:Y:S05]  /*30b0*/  BSYNC B0 ;  /* 0x0000000000007941 */ /* 0x000fea0003800000 */
.L_x_92:
        /* <DEDUP_REMOVED lines=11> */
.L_x_99:
[----:B------:R-:W-:Y:S05]  /*3170*/  BSYNC B1 ;  /* 0x0000000000017941 */ /* 0x000fea0003800000 */
.L_x_98:
[----:B-----5:R1:W-:Y:S02]  /*3180*/  STS [R0.X4+0x5280], R59 ;  /* 0x0052803b00007388 */ /* 0x0203e40000004800 */
.L_x_97:
[----:B------:R-:W-:Y:S05]  /*3190*/  BSYNC B0 ;  /* 0x0000000000007941 */ /* 0x000fea0003800000 */
.L_x_96:
        /* <DEDUP_REMOVED lines=11> */
.L_x_103:
[----:B------:R-:W-:Y:S05]  /*3250*/  BSYNC B1 ;  /* 0x0000000000017941 */ /* 0x000fea0003800000 */
.L_x_102:
[----:B-----5:R1:W-:Y:S02]  /*3260*/  STS [R0.X4+0x55f0], R59 ;  /* 0x0055f03b00007388 */ /* 0x0203e40000004800 */
.L_x_101:
[----:B------:R-:W-:Y:S05]  /*3270*/  BSYNC B0 ;  /* 0x0000000000007941 */ /* 0x000fea0003800000 */
.L_x_100:
        /* <DEDUP_REMOVED lines=11> */
.L_x_107:
[----:B------:R-:W-:Y:S05]  /*3330*/  BSYNC B1 ;  /* 0x0000000000017941 */ /* 0x000fea0003800000 */
.L_x_106:
[----:B-----5:R1:W-:Y:S02]  /*3340*/  STS [R0.X4+0x5960], R59 ;  /* 0x0059603b00007388 */ /* 0x0203e40000004800 */
.L_x_105:
[----:B------:R-:W-:Y:S05]  /*3350*/  BSYNC B0 ;  /* 0x0000000000007941 */ /* 0x000fea0003800000 */
.L_x_104:
        /* <DEDUP_REMOVED lines=11> */
.L_x_111:
[----:B------:R-:W-:Y:S05]  /*3410*/  BSYNC B1 ;  /* 0x0000000000017941 */ /* 0x000fea0003800000 */
.L_x_110:
[----:B-----5:R1:W-:Y:S02]  /*3420*/  STS [R0.X4+0x5cd0], R59 ;  /* 0x005cd03b00007388 */ /* 0x0203e40000004800 */
.L_x_109:
[----:B------:R-:W-:Y:S05]  /*3430*/  BSYNC B0 ;  /* 0x0000000000007941 */ /* 0x000fea0003800000 */
.L_x_108:
[----:B------:R-:W-:Y:S01]  /*3440*/  ISETP.GT.AND P6, PT, R0, 0x83, PT ;  /* 0x000000830000780c */ /* 0x000fe20003fc4270 */
[----:B------:R-:W-:Y:S02]  /*3450*/  IMAD.MOV.U32 R102, RZ, RZ, 0x4 ;  /* 0x00000004ff667424 */ /* 0x000fe400078e00ff */
[----:B------:R-:W-:-:S10]  /*3460*/  IMAD R61, R39, 0x79, R32 ;  /* 0x00000079273d7824 */ /* 0x000fd400078e0220 */
[----:B-1----:R-:W-:-:S04]  /*3470*/  @!P6 IMAD R59, R39, 0x79, R38 ;  /* 0x00000079273be824 */ /* 0x002fc800078e0226 */
[----:B0-----:R-:W-:-:S05]  /*3480*/  @!P6 IMAD.WIDE R58, R59, R102, c[0x0][0x168] ;  /* 0x00005a003b3ae625 */ /* 0x001fca00078e0266 */
[----:B------:R0:W2:Y:S01]  /*3490*/  @!P6 LDG.E.CONSTANT R107, [R58.64] ;  /* 0x000000043a6be981 */ /* 0x0000a2000c1e9900 */
[C---:B------:R-:W-:Y:S02]  /*34a0*/  IMAD R63, R39.reuse, 0x79, R34 ;  /* 0x00000079273f7824 */ /* 0x040fe400078e0222 */
[C---:B------:R-:W-:Y:S02]  /*34b0*/  IMAD R65, R39.reuse, 0x79, R35 ;  /* 0x0000007927417824 */ /* 0x040fe400078e0223 */
[----:B------:R-:W-:Y:S02]  /*34c0*/  IMAD R67, R39, 0x79, R36 ;  /* 0x0000007927437824 */ /* 0x000fe400078e0224 */
[----:B0-----:R-:W-:-:S04]  /*34d0*/  IMAD.WIDE R58, R61, R102, c[0x0][0x168] ;  /* 0x00005a003d3a7625 */ /* 0x001fc800078e0266 */
[C---:B------:R-:W-:Y:S01]  /*34e0*/  IMAD R61, R39.reuse, 0x79, R33 ;  /* 0x00000079273d7824 */ /* 0x040fe200078e0221 */
[----:B------:R0:W3:Y:S01]  /*34f0*/  LDG.E.CONSTANT R103, [R58.64] ;  /* 0x000000043a677981 */ /* 0x0000e2000c1e9900 */
[----:B------:R-:W-:Y:S02]  /*3500*/  IMAD R105, R39, 0x79, R37 ;  /* 0x0000007927697824 */ /* 0x000fe400078e0225 */
[----:B0-----:R-:W-:-:S04]  /*3510*/  IMAD.WIDE R58, R61, R102, c[0x0][0x168] ;  /* 0x00005a003d3a7625 */ /* 0x001fc800078e0266 */
[----:B------:R-:W-:-:S04]  /*3520*/  IMAD.WIDE R60, R63, R102, c[0x0][0x168] ;  /* 0x00005a003f3c7625 */ /* 0x000fc800078e0266 */
[-C--:B------:R-:W-:Y:S02]  /*3530*/  IMAD.WIDE R62, R65, R102.reuse, c[0x0][0x168] ;  /* 0x00005a00413e7625 */ /* 0x080fe400078e0266 */
[----:B------:R-:W4:Y:S02]  /*3540*/  LDG.E.CONSTANT R61, [R60.64] ;  /* 0x000000043c3d7981 */ /* 0x000f24000c1e9900 */
[-C--:B------:R-:W-:Y:S02]  /*3550*/  IMAD.WIDE R64, R67, R102.reuse, c[0x0][0x168] ;  /* 0x00005a0043407625 */ /* 0x080fe400078e0266 */
[----:B------:R-:W5:Y:S02]  /*3560*/  LDG.E.CONSTANT R63, [R62.64] ;  /* 0x000000043e3f7981 */ /* 0x000f64000c1e9900 */
[----:B------:R-:W-:Y:S02]  /*3570*/  IMAD.WIDE R66, R105, R102, c[0x0][0x168] ;  /* 0x00005a0069427625 */ /* 0x000fe400078e0266 */
[----:B------:R0:W5:Y:S04]  /*3580*/  LDG.E.CONSTANT R105, [R58.64] ;  /* 0x000000043a697981 */ /* 0x000168000c1e9900 */
[----:B------:R-:W5:Y:S04]  /*3590*/  LDG.E.CONSTANT R65, [R64.64] ;  /* 0x0000000440417981 */ /* 0x000f68000c1e9900 */
[----:B------:R-:W5:Y:S01]  /*35a0*/  LDG.E.CONSTANT R67, [R66.64] ;  /* 0x0000000442437981 */ /* 0x000f62000c1e9900 */
[----:B0-----:R-:W-:-:S03]  /*35b0*/  HFMA2.MMA R59, -RZ, RZ, 0, 0 ;  /* 0x00000000ff3b7435 */ /* 0x001fc600000001ff */
[----:B--2---:R-:W-:Y:S04]  /*35c0*/  @!P6 STS [R0.X4+0x7464], R107 ;  /* 0x0074646b0000e388 */ /* 0x004fe80000004800 */
[----:B---3--:R-:W-:Y:S04]  /*35d0*/  STS [R0.X4+0x5fc4], R103 ;  /* 0x005fc46700007388 */ /* 0x008fe80000004800 */
[----:B----4-:R-:W-:Y:S04]  /*35e0*/  STS [R0.X4+0x66a4], R61 ;  /* 0x0066a43d00007388 */ /* 0x010fe80000004800 */
[----:B-----5:R-:W-:Y:S04]  /*35f0*/  STS [R0.X4+0x6a14], R63 ;  /* 0x006a143f00007388 */ /* 0x020fe80000004800 */
[----:B------:R-:W-:Y:S04]  /*3600*/  STS [R0.X4+0x6334], R105 ;  /* 0x0063346900007388 */ /* 0x000fe80000004800 */
[----:B------:R-:W-:Y:S04]  /*3610*/  STS [R0.X4+0x6d84], R65 ;  /* 0x006d844100007388 */ /* 0x000fe80000004800 */
[----:B------:R-:W-:Y:S04]  /*3620*/  STS [R0.X4+0x70f4], R67 ;  /* 0x0070f44300007388 */ /* 0x000fe80000004800 */
[----:B------:R-:W-:Y:S06]  /*3630*/  BAR.SYNC 0x0 ;  /* 0x0000000000007b1d */ /* 0x000fec0000000000 */
.L_x_112:
[----:B------:R-:W-:Y:S01]  /*3640*/  IMAD R63, R3, 0x79, R59 ;  /* 0x00000079033f7824 */ /* 0x000fe200078e023b */
[----:B------:R-:W-:-:S02]  /*3650*/  LEA R62, R87, R59, 0x2 ;  /* 0x0000003b573e7211 */ /* 0x000fc400078e10ff */
[----:B------:R-:W-:Y:S02]  /*3660*/  IADD3 R59, R59, 0x1, RZ ;  /* 0x000000013b3b7810 */ /* 0x000fe40007ffe0ff */
[----:B------:R-:W-:Y:S02]  /*3670*/  LDS R114, [R63.X4+0x5fc4] ;  /* 0x005fc4003f727984 */ /* 0x000fe40000004800 */
[----:B------:R-:W-:Y:S02]  /*3680*/  ISETP.GE.U32.AND P6, PT, R59, 0xb, PT ;  /* 0x0000000b3b00780c */ /* 0x000fe40003fc6070 */
[----:B------:R-:W0:Y:S04]  /*3690*/  LDS R64, [R62.X4] ;  /* 0x000000003e407984 */ /* 0x000e280000004800 */
[----:B------:R-:W1:Y:S04]  /*36a0*/  LDS R61, [R62.X4+0xe30] ;  /* 0x000e30003e3d7984 */ /* 0x000e680000004800 */
[----:B------:R-:W2:Y:S04]  /*36b0*/  LDS R108, [R62.X4+0x1c60] ;  /* 0x001c60003e6c7984 */ /* 0x000ea80000004800 */
[----:B------:R-:W3:Y:S04]  /*36c0*/  LDS R104, [R62.X4+0x2a90] ;  /* 0x002a90003e687984 */ /* 0x000ee80000004800 */
[----:B------:R-:W4:Y:S04]  /*36d0*/  LDS R66, [R62.X4+0x38c0] ;  /* 0x0038c0003e427984 */ /* 0x000f280000004800 */
[----:B------:R-:W5:Y:S04]  /*36e0*/  LDS R117, [R63.X4+0x6754] ;  /* 0x006754003f757984 */ /* 0x000f680000004800 */
[----:B------:R-:W5:Y:S04]  /*36f0*/  LDS R65, [R63.X4+0x6ee4] ;  /* 0x006ee4003f417984 */ /* 0x000f680000004800 */
[----:B------:R-:W-:Y:S04]  /*3700*/  LDS R109, [R63.X4+0x5ff0] ;  /* 0x005ff0003f6d7984 */ /* 0x000fe80000004800 */
[----:B------:R-:W5:Y:S04]  /*3710*/  LDS R58, [R62.X4+0x38c] ;  /* 0x00038c003e3a7984 */ /* 0x000f680000004800 */
[----:B------:R-:W5:Y:S04]  /*3720*/  LDS R103, [R63.X4+0x6780] ;  /* 0x006780003f677984 */ /* 0x000f680000004800 */
[----:B------:R-:W5:Y:S01]  /*3730*/  LDS R67, [R63.X4+0x6f10] ;  /* 0x006f10003f437984 */ /* 0x000f620000004800 */
[----:B0-----:R-:W-:-:S03]  /*3740*/  FFMA R54, R114, R64, R54 ;  /* 0x0000004072367223 */ /* 0x001fc60000000036 */
[----:B------:R-:W0:Y:S01]  /*3750*/  LDS R107, [R62.X4+0x1fec] ;  /* 0x001fec003e6b7984 */ /* 0x000e220000004800 */
[C---:B-1----:R-:W-:Y:S02]  /*3760*/  FFMA R51, R114.reuse, R61, R51 ;  /* 0x0000003d72337223 */ /* 0x042fe40000000033 */
[C---:B--2---:R-:W-:Y:S01]  /*3770*/  FFMA R48, R114.reuse, R108, R48 ;  /* 0x0000006c72307223 */ /* 0x044fe20000000030 */
[----:B------:R-:W1:Y:S01]  /*3780*/  LDS R60, [R62.X4+0x11bc] ;  /* 0x0011bc003e3c7984 */ /* 0x000e620000004800 */
[----:B---3--:R-:W-:-:S03]  /*3790*/  FFMA R45, R114, R104, R45 ;  /* 0x00000068722d7223 */ /* 0x008fc6000000002d */
[----:B------:R-:W2:Y:S01]  /*37a0*/  LDS R106, [R62.X4+0x2e1c] ;  /* 0x002e1c003e6a7984 */ /* 0x000ea20000004800 */
[----:B----4-:R-:W-:-:S03]  /*37b0*/  FFMA R114, R114, R66, R42 ;  /* 0x0000004272727223 */ /* 0x010fc6000000002a */
[----:B------:R-:W3:Y:S01]  /*37c0*/  LDS R105, [R62.X4+0x3c4c] ;  /* 0x003c4c003e697984 */ /* 0x000ee20000004800 */
[----:B-----5:R-:W-:-:S03]  /*37d0*/  FFMA R53, R64, R117, R53 ;  /* 0x0000007540357223 */ /* 0x020fc60000000035 */
[----:B------:R-:W-:Y:S01]  /*37e0*/  LDS R111, [R63.X4+0x601c] ;  /* 0x00601c003f6f7984 */ /* 0x000fe20000004800 */
[C---:B------:R-:W-:Y:S02]  /*37f0*/  FFMA R50, R117.reuse, R61, R50 ;  /* 0x0000003d75327223 */ /* 0x040fe40000000032 */
[C---:B------:R-:W-:Y:S01]  /*3800*/  FFMA R115, R117.reuse, R108, R47 ;  /* 0x0000006c75737223 */ /* 0x040fe2000000002f */
[----:B------:R-:W4:Y:S01]  /*3810*/  LDS R113, [R62.X4+0x718] ;  /* 0x000718003e717984 */ /* 0x000f220000004800 */
[C---:B------:R-:W-:Y:S02]  /*3820*/  FFMA R116, R117.reuse, R104, R44 ;  /* 0x0000006875747223 */ /* 0x040fe4000000002c */
[----:B------:R-:W-:Y:S01]  /*3830*/  FFMA R117, R117, R66, R41 ;  /* 0x0000004275757223 */ /* 0x000fe20000000029 */
[----:B------:R-:W5:Y:S01]  /*3840*/  LDS R112, [R63.X4+0x67ac] ;  /* 0x0067ac003f707984 */ /* 0x000f620000004800 */
[----:B------:R-:W-:Y:S02]  /*3850*/  FFMA R64, R64, R65, R52 ;  /* 0x0000004140407223 */ /* 0x000fe40000000034 */
[C---:B------:R-:W-:Y:S01]  /*3860*/  FFMA R49, R65.reuse, R61, R49 ;  /* 0x0000003d41317223 */ /* 0x040fe20000000031 */
[----:B------:R-:W5:Y:S01]  /*3870*/  LDS R42, [R63.X4+0x6f3c] ;  /* 0x006f3c003f2a7984 */ /* 0x000f620000004800 */
[----:B------:R-:W-:-:S02]  /*3880*/  FFMA R46, R65, R108, R46 ;  /* 0x0000006c412e7223 */ /* 0x000fc4000000002e */
[C---:B------:R-:W-:Y:S01]  /*3890*/  FFMA R43, R65.reuse, R104, R43 ;  /* 0x00000068412b7223 */ /* 0x040fe2000000002b */
[----:B------:R-:W5:Y:S01]  /*38a0*/  LDS R110, [R62.X4+0x1548] ;  /* 0x001548003e6e7984 */ /* 0x000f620000004800 */
[----:B------:R-:W-:Y:S02]  /*38b0*/  FFMA R40, R65, R66, R40 ;  /* 0x0000004241287223 */ /* 0x000fe40000000028 */
[C---:B------:R-:W-:Y:S01]  /*38c0*/  FFMA R54, R109.reuse, R58, R54 ;  /* 0x0000003a6d367223 */ /* 0x040fe20000000036 */
[----:B------:R-:W5:Y:S01]  /*38d0*/  LDS R47, [R62.X4+0x2378] ;  /* 0x002378003e2f7984 */ /* 0x000f620000004800 */
[C---:B------:R-:W-:Y:S02]  /*38e0*/  FFMA R53, R58.reuse, R103, R53 ;  /* 0x000000673a357223 */ /* 0x040fe40000000035 */
[----:B------:R-:W-:Y:S01]  /*38f0*/  FFMA R64, R58, R67, R64 ;  /* 0x000000433a407223 */ /* 0x000fe20000000040 */
[----:B------:R-:W5:Y:S01]  /*3900*/  LDS R44, [R62.X4+0x31a8] ;  /* 0x0031a8003e2c7984 */ /* 0x000f620000004800 */
[----:B0-----:R-:W-:-:S02]  /*3910*/  FFMA R122, R109, R107, R48 ;  /* 0x0000006b6d7a7223 */ /* 0x001fc40000000030 */
[----:B------:R-:W-:Y:S01]  /*3920*/  FFMA R115, R103, R107, R115 ;  /* 0x0000006b67737223 */ /* 0x000fe20000000073 */
[----:B------:R-:W0:Y:S01]  /*3930*/  LDS R41, [R62.X4+0x3fd8] ;  /* 0x003fd8003e297984 */ /* 0x000e220000004800 */
[-C--:B-1----:R-:W-:Y:S02]  /*3940*/  FFMA R51, R109, R60.reuse, R51 ;  /* 0x0000003c6d337223 */ /* 0x082fe40000000033 */
[----:B------:R-:W-:Y:S01]  /*3950*/  FFMA R50, R103, R60, R50 ;  /* 0x0000003c67327223 */ /* 0x000fe20000000032 */
[----:B------:R-:W-:Y:S01]  /*3960*/  LDS R119, [R63.X4+0x6048] ;  /* 0x006048003f777984 */ /* 0x000fe20000004800 */
[-C--:B--2---:R-:W-:Y:S02]  /*3970*/  FFMA R45, R109, R106.reuse, R45 ;  /* 0x0000006a6d2d7223 */ /* 0x084fe4000000002d */
[----:B------:R-:W-:Y:S01]  /*3980*/  FFMA R116, R103, R106, R116 ;  /* 0x0000006a67747223 */ /* 0x000fe20000000074 */
[----:B------:R-:W1:Y:S01]  /*3990*/  LDS R120, [R62.X4+0xaa4] ;  /* 0x000aa4003e787984 */ /* 0x000e620000004800 */
[----:B---3--:R-:W-:-:S02]  /*39a0*/  FFMA R114, R109, R105, R114 ;  /* 0x000000696d727223 */ /* 0x008fc40000000072 */
[----:B------:R-:W-:Y:S01]  /*39b0*/  FFMA R117, R103, R105, R117 ;  /* 0x0000006967757223 */ /* 0x000fe20000000075 */
[----:B------:R-:W2:Y:S01]  /*39c0*/  LDS R121, [R63.X4+0x67d8] ;  /* 0x0067d8003f797984 */ /* 0x000ea20000004800 */
[C---:B------:R-:W-:Y:S02]  /*39d0*/  FFMA R49, R67.reuse, R60, R49 ;  /* 0x0000003c43317223 */ /* 0x040fe40000000031 */
[C---:B------:R-:W-:Y:S01]  /*39e0*/  FFMA R46, R67.reuse, R107, R46 ;  /* 0x0000006b432e7223 */ /* 0x040fe2000000002e */
[----:B------:R-:W3:Y:S01]  /*39f0*/  LDS R58, [R63.X4+0x6f68] ;  /* 0x006f68003f3a7984 */ /* 0x000ee20000004800 */
[C---:B------:R-:W-:Y:S02]  /*3a00*/  FFMA R43, R67.reuse, R106, R43 ;  /* 0x0000006a432b7223 */ /* 0x040fe4000000002b */
[----:B------:R-:W-:Y:S01]  /*3a10*/  FFMA R40, R67, R105, R40 ;  /* 0x0000006943287223 */ /* 0x000fe20000000028 */
[----:B------:R-:W3:Y:S01]  /*3a20*/  LDS R65, [R62.X4+0x18d4] ;  /* 0x0018d4003e417984 */ /* 0x000ee20000004800 */
[----:B----4-:R-:W-:-:S02]  /*3a30*/  FFMA R54, R111, R113, R54 ;  /* 0x000000716f367223 */ /* 0x010fc40000000036 */
[C---:B-----5:R-:W-:Y:S01]  /*3a40*/  FFMA R53, R113.reuse, R112, R53 ;  /* 0x0000007071357223 */ /* 0x060fe20000000035 */
[----:B------:R-:W4:Y:S01]  /*3a50*/  LDS R118, [R62.X4+0x2704] ;  /* 0x002704003e767984 */ /* 0x000f220000004800 */
[----:B------:R-:W-:-:S03]  /*3a60*/  FFMA R64, R113, R42, R64 ;  /* 0x0000002a71407223 */ /* 0x000fc60000000040 */
[----:B------:R-:W5:Y:S01]  /*3a70*/  LDS R52, [R62.X4+0x3534] ;  /* 0x003534003e347984 */ /* 0x000f620000004800 */
[CC--:B------:R-:W-:Y:S02]  /*3a80*/  FFMA R51, R111.reuse, R110.reuse, R51 ;  /* 0x0000006e6f337223 */ /* 0x0c0fe40000000033 */
[C---:B------:R-:W-:Y:S01]  /*3a90*/  FFMA R49, R42.reuse, R110, R49 ;  /* 0x0000006e2a317223 */ /* 0x040fe20000000031 */
[----:B------:R-:W5:Y:S01]  /*3aa0*/  LDS R48, [R62.X4+0x4364] ;  /* 0x004364003e307984 */ /* 0x000f620000004800 */
[CC--:B------:R-:W-:Y:S02]  /*3ab0*/  FFMA R122, R111.reuse, R47.reuse, R122 ;  /* 0x0000002f6f7a7223 */ /* 0x0c0fe4000000007a */
[C---:B------:R-:W-:Y:S01]  /*3ac0*/  FFMA R46, R42.reuse, R47, R46 ;  /* 0x0000002f2a2e7223 */ /* 0x040fe2000000002e */
[----:B------:R-:W5:Y:S01]  /*3ad0*/  LDS R103, [R63.X4+0x6074] ;  /* 0x006074003f677984 */ /* 0x000f620000004800 */
[CC--:B------:R-:W-:Y:S02]  /*3ae0*/  FFMA R45, R111.reuse, R44.reuse, R45 ;  /* 0x0000002c6f2d7223 */ /* 0x0c0fe4000000002d */
[----:B------:R-:W-:Y:S01]  /*3af0*/  FFMA R43, R42, R44, R43 ;  /* 0x0000002c2a2b7223 */ /* 0x000fe2000000002b */
[----:B------:R-:W5:Y:S01]  /*3b00*/  LDS R109, [R63.X4+0x6804] ;  /* 0x006804003f6d7984 */ /* 0x000f620000004800 */
[----:B0-----:R-:W-:-:S02]  /*3b10*/  FFMA R114, R111, R41, R114 ;  /* 0x000000296f727223 */ /* 0x001fc40000000072 */
[C---:B------:R-:W-:Y:S01]  /*3b20*/  FFMA R50, R112.reuse, R110, R50 ;  /* 0x0000006e70327223 */ /* 0x040fe20000000032 */
[----:B------:R-:W0:Y:S01]  /*3b30*/  LDS R67, [R63.X4+0x6f94] ;  /* 0x006f94003f437984 */ /* 0x000e220000004800 */
[C---:B------:R-:W-:Y:S02]  /*3b40*/  FFMA R115, R112.reuse, R47, R115 ;  /* 0x0000002f70737223 */ /* 0x040fe40000000073 */
[C---:B------:R-:W-:Y:S01]  /*3b50*/  FFMA R116, R112.reuse, R44, R116 ;  /* 0x0000002c70747223 */ /* 0x040fe20000000074 */
[----:B------:R-:W0:Y:S01]  /*3b60*/  LDS R113, [R62.X4+0x46f0] ;  /* 0x0046f0003e717984 */ /* 0x000e220000004800 */
[-C--:B------:R-:W-:Y:S02]  /*3b70*/  FFMA R117, R112, R41.reuse, R117 ;  /* 0x0000002970757223 */ /* 0x080fe40000000075 */
[----:B------:R-:W-:Y:S01]  /*3b80*/  FFMA R42, R42, R41, R40 ;  /* 0x000000292a2a7223 */ /* 0x000fe20000000028 */
[----:B------:R-:W-:Y:S01]  /*3b90*/  LDS R111, [R62.X4+0x4a7c] ;  /* 0x004a7c003e6f7984 */ /* 0x000fe20000004800 */
[----:B-1----:R-:W-:-:S02]  /*3ba0*/  FFMA R54, R119, R120, R54 ;  /* 0x0000007877367223 */ /* 0x002fc40000000036 */
[C---:B--2---:R-:W-:Y:S01]  /*3bb0*/  FFMA R53, R120.reuse, R121, R53 ;  /* 0x0000007978357223 */ /* 0x044fe20000000035 */
[----:B------:R-:W1:Y:S01]  /*3bc0*/  LDS R40, [R63.X4+0x60a0] ;  /* 0x0060a0003f287984 */ /* 0x000e620000004800 */
[----:B---3--:R-:W-:Y:S02]  /*3bd0*/  FFMA R120, R120, R58, R64 ;  /* 0x0000003a78787223 */ /* 0x008fe40000000040 */
[-C--:B------:R-:W-:Y:S01]  /*3be0*/  FFMA R51, R119, R65.reuse, R51 ;  /* 0x0000004177337223 */ /* 0x080fe20000000033 */
[----:B------:R-:W2:Y:S01]  /*3bf0*/  LDS R64, [R63.X4+0x6830] ;  /* 0x006830003f407984 */ /* 0x000ea20000004800 */
[----:B------:R-:W-:Y:S02]  /*3c00*/  FFMA R50, R121, R65, R50 ;  /* 0x0000004179327223 */ /* 0x000fe40000000032 */
[-C--:B----4-:R-:W-:Y:S01]  /*3c10*/  FFMA R122, R119, R118.reuse, R122 ;  /* 0x00000076777a7223 */ /* 0x090fe2000000007a */
[----:B------:R-:W3:Y:S01]  /*3c20*/  LDS R112, [R63.X4+0x6fc0] ;  /* 0x006fc0003f707984 */ /* 0x000ee20000004800 */
[----:B------:R-:W-:-:S02]  /*3c30*/  FFMA R115, R121, R118, R115 ;  /* 0x0000007679737223 */ /* 0x000fc40000000073 */
[-C--:B-----5:R-:W-:Y:S01]  /*3c40*/  FFMA R45, R119, R52.reuse, R45 ;  /* 0x00000034772d7223 */ /* 0x0a0fe2000000002d */
[----:B------:R-:W-:Y:S01]  /*3c50*/  LDS R123, [R63.X4+0x6150] ;  /* 0x006150003f7b7984 */ /* 0x000fe20000004800 */
[----:B------:R-:W-:Y:S02]  /*3c60*/  FFMA R116, R121, R52, R116 ;  /* 0x0000003479747223 */ /* 0x000fe40000000074 */
[-C--:B------:R-:W-:Y:S02]  /*3c70*/  FFMA R114, R119, R48.reuse, R114 ;  /* 0x0000003077727223 */ /* 0x080fe40000000072 */
[-C--:B------:R-:W-:Y:S02]  /*3c80*/  FFMA R117, R121, R48.reuse, R117 ;  /* 0x0000003079757223 */ /* 0x080fe40000000075 */
[C---:B------:R-:W-:Y:S01]  /*3c90*/  FFMA R42, R58.reuse, R48, R42 ;  /* 0x000000303a2a7223 */ /* 0x040fe2000000002a */
[----:B------:R-:W-:Y:S01]  /*3ca0*/  LDS R121, [R63.X4+0x7018] ;  /* 0x007018003f797984 */ /* 0x000fe20000004800 */
[----:B------:R-:W-:-:S02]  /*3cb0*/  FFMA R49, R58, R65, R49 ;  /* 0x000000413a317223 */ /* 0x000fc40000000031 */
[C---:B------:R-:W-:Y:S02]  /*3cc0*/  FFMA R46, R58.reuse, R118, R46 ;  /* 0x000000763a2e7223 */ /* 0x040fe4000000002e */
[----:B------:R-:W-:Y:S02]  /*3cd0*/  FFMA R119, R58, R52, R43 ;  /* 0x000000343a777223 */ /* 0x000fe4000000002b */
[C---:B------:R-:W-:Y:S01]  /*3ce0*/  FFMA R54, R61.reuse, R103, R54 ;  /* 0x000000673d367223 */ /* 0x040fe20000000036 */
[----:B------:R-:W4:Y:S01]  /*3cf0*/  LDS R58, [R63.X4+0x60cc] ;  /* 0x0060cc003f3a7984 */ /* 0x000f220000004800 */
[C---:B------:R-:W-:Y:S02]  /*3d00*/  FFMA R53, R61.reuse, R109, R53 ;  /* 0x0000006d3d357223 */ /* 0x040fe40000000035 */
[----:B0-----:R-:W-:Y:S01]  /*3d10*/  FFMA R120, R61, R67, R120 ;  /* 0x000000433d787223 */ /* 0x001fe20000000078 */
[----:B------:R-:W0:Y:S01]  /*3d20*/  LDS R43, [R62.X4+0x4e08] ;  /* 0x004e08003e2b7984 */ /* 0x000e220000004800 */
[----:B------:R-:W-:-:S02]  /*3d30*/  FFMA R51, R108, R103, R51 ;  /* 0x000000676c337223 */ /* 0x000fc40000000033 */
[-C--:B------:R-:W-:Y:S01]  /*3d40*/  FFMA R122, R104, R103.reuse, R122 ;  /* 0x00000067687a7223 */ /* 0x080fe2000000007a */
[----:B------:R-:W5:Y:S01]  /*3d50*/  LDS R61, [R63.X4+0x685c] ;  /* 0x00685c003f3d7984 */ /* 0x000f620000004800 */
[----:B------:R-:W-:Y:S02]  /*3d60*/  FFMA R45, R66, R103, R45 ;  /* 0x00000067422d7223 */ /* 0x000fe4000000002d */
[----:B------:R-:W-:Y:S02]  /*3d70*/  FFMA R114, R103, R113, R114 ;  /* 0x0000007167727223 */ /* 0x000fe40000000072 */
[----:B------:R-:W0:Y:S01]  /*3d80*/  LDS R103, [R63.X4+0x6fec] ;  /* 0x006fec003f677984 */ /* 0x000e220000004800 */
[-C--:B------:R-:W-:Y:S02]  /*3d90*/  FFMA R50, R108, R109.reuse, R50 ;  /* 0x0000006d6c327223 */ /* 0x080fe40000000032 */
[-C--:B------:R-:W-:Y:S02]  /*3da0*/  FFMA R115, R104, R109.reuse, R115 ;  /* 0x0000006d68737223 */ /* 0x080fe40000000073 */
[----:B------:R-:W-:-:S02]  /*3db0*/  FFMA R116, R66, R109, R116 ;  /* 0x0000006d42747223 */ /* 0x000fc40000000074 */
[----:B------:R-:W-:Y:S02]  /*3dc0*/  FFMA R117, R109, R113, R117 ;  /* 0x000000716d757223 */ /* 0x000fe40000000075 */
[-C--:B------:R-:W-:Y:S02]  /*3dd0*/  FFMA R49, R108, R67.reuse, R49 ;  /* 0x000000436c317223 */ /* 0x080fe40000000031 */
[-C--:B------:R-:W-:Y:S02]  /*3de0*/  FFMA R46, R104, R67.reuse, R46 ;  /* 0x00000043682e7223 */ /* 0x080fe4000000002e */
[----:B------:R-:W-:Y:S02]  /*3df0*/  FFMA R119, R66, R67, R119 ;  /* 0x0000004342777223 */ /* 0x000fe40000000077 */
[----:B------:R-:W-:Y:S02]  /*3e00*/  FFMA R109, R67, R113, R42 ;  /* 0x00000071436d7223 */ /* 0x000fe4000000002a */
[----:B------:R-:W0:Y:S01]  /*3e10*/  LDS R67, [R63.X4+0x60f8] ;  /* 0x0060f8003f437984 */ /* 0x000e220000004800 */
[----:B-1----:R-:W-:-:S02]  /*3e20*/  FFMA R54, R60, R40, R54 ;  /* 0x000000283c367223 */ /* 0x002fc40000000036 */
[-C--:B------:R-:W-:Y:S01]  /*3e30*/  FFMA R51, R107, R40.reuse, R51 ;  /* 0x000000286b337223 */ /* 0x080fe20000000033 */
[----:B------:R-:W1:Y:S01]  /*3e40*/  LDS R42, [R63.X4+0x6888] ;  /* 0x006888003f2a7984 */ /* 0x000e620000004800 */
[-C--:B------:R-:W-:Y:S02]  /*3e50*/  FFMA R122, R106, R40.reuse, R122 ;  /* 0x000000286a7a7223 */ /* 0x080fe4000000007a */
[----:B------:R-:W-:Y:S02]  /*3e60*/  FFMA R45, R105, R40, R45 ;  /* 0x00000028692d7223 */ /* 0x000fe4000000002d */
[----:B------:R-:W-:Y:S02]  /*3e70*/  FFMA R114, R40, R111, R114 ;  /* 0x0000006f28727223 */ /* 0x000fe40000000072 */
[-C--:B--2---:R-:W-:Y:S01]  /*3e80*/  FFMA R53, R60, R64.reuse, R53 ;  /* 0x000000403c357223 */ /* 0x084fe20000000035 */
[----:B------:R-:W-:Y:S01]  /*3e90*/  LDS R40, [R63.X4+0x68b4] ;  /* 0x0068b4003f287984 */ /* 0x000fe20000004800 */
[----:B------:R-:W-:-:S02]  /*3ea0*/  FFMA R50, R107, R64, R50 ;  /* 0x000000406b327223 */ /* 0x000fc40000000032 */
[-C--:B------:R-:W-:Y:S02]  /*3eb0*/  FFMA R115, R106, R64.reuse, R115 ;  /* 0x000000406a737223 */ /* 0x080fe40000000073 */
[----:B------:R-:W-:Y:S02]  /*3ec0*/  FFMA R116, R105, R64, R116 ;  /* 0x0000004069747223 */ /* 0x000fe40000000074 */
[----:B------:R-:W-:Y:S02]  /*3ed0*/  FFMA R117, R64, R111, R117 ;  /* 0x0000006f40757223 */ /* 0x000fe40000000075 */
[-C--:B---3--:R-:W-:Y:S01]  /*3ee0*/  FFMA R49, R107, R112.reuse, R49 ;  /* 0x000000706b317223 */ /* 0x088fe20000000031 */
[----:B------:R-:W2:Y:S01]  /*3ef0*/  LDS R64, [R62.X4+0x5194] ;  /* 0x005194003e407984 */ /* 0x000ea20000004800 */
[-C--:B------:R-:W-:Y:S02]  /*3f00*/  FFMA R120, R60, R112.reuse, R120 ;  /* 0x000000703c787223 */ /* 0x080fe40000000078 */
[-C--:B------:R-:W-:Y:S01]  /*3f10*/  FFMA R46, R106, R112.reuse, R46 ;  /* 0x000000706a2e7223 */ /* 0x080fe2000000002e */
[----:B------:R-:W3:Y:S01]  /*3f20*/  LDS R60, [R63.X4+0x6124] ;  /* 0x006124003f3c7984 */ /* 0x000ee20000004800 */
[----:B------:R-:W-:-:S02]  /*3f30*/  FFMA R119, R105, R112, R119 ;  /* 0x0000007069777223 */ /* 0x000fc40000000077 */
[----:B------:R-:W-:Y:S02]  /*3f40*/  FFMA R109, R112, R111, R109 ;  /* 0x0000006f706d7223 */ /* 0x000fe4000000006d */
[----:B------:R-:W2:Y:S01]  /*3f50*/  LDS R112, [R63.X4+0x7044] ;  /* 0x007044003f707984 */ /* 0x000ea20000004800 */
[-C--:B----4-:R-:W-:Y:S02]  /*3f60*/  FFMA R54, R110, R58.reuse, R54 ;  /* 0x0000003a6e367223 */ /* 0x090fe40000000036 */
[-C--:B------:R-:W-:Y:S02]  /*3f70*/  FFMA R51, R47, R58.reuse, R51 ;  /* 0x0000003a2f337223 */ /* 0x080fe40000000033 */
[-C--:B------:R-:W-:Y:S02]  /*3f80*/  FFMA R122, R44, R58.reuse, R122 ;  /* 0x0000003a2c7a7223 */ /* 0x080fe4000000007a */
[----:B------:R-:W-:Y:S02]  /*3f90*/  FFMA R45, R41, R58, R45 ;  /* 0x0000003a292d7223 */ /* 0x000fe4000000002d */
[----:B0-----:R-:W-:-:S02]  /*3fa0*/  FFMA R114, R58, R43, R114 ;  /* 0x0000002b3a727223 */ /* 0x001fc40000000072 */
[C---:B-----5:R-:W-:Y:S01]  /*3fb0*/  FFMA R50, R47.reuse, R61, R50 ;  /* 0x0000003d2f327223 */ /* 0x060fe20000000032 */
[----:B------:R-:W0:Y:S01]  /*3fc0*/  LDS R58, [R62.X4+0x5520] ;  /* 0x005520003e3a7984 */ /* 0x000e220000004800 */
[----:B------:R-:W-:Y:S02]  /*3fd0*/  FFMA R49, R47, R103, R49 ;  /* 0x000000672f317223 */ /* 0x000fe40000000031 */
[C---:B------:R-:W-:Y:S02]  /*3fe0*/  FFMA R53, R110.reuse, R61, R53 ;  /* 0x0000003d6e357223 */ /* 0x040fe40000000035 */
[-C--:B------:R-:W-:Y:S02]  /*3ff0*/  FFMA R120, R110, R103.reuse, R120 ;  /* 0x000000676e787223 */ /* 0x080fe40000000078 */
[-C--:B------:R-:W-:Y:S01]  /*4000*/  FFMA R46, R44, R103.reuse, R46 ;  /* 0x000000672c2e7223 */ /* 0x080fe2000000002e */
[----:B------:R-:W4:Y:S01]  /*4010*/  LDS R110, [R63.X4+0x68e0] ;  /* 0x0068e0003f6e7984 */ /* 0x000f220000004800 */
[----:B------:R-:W-:-:S02]  /*4020*/  FFMA R119, R41, R103, R119 ;  /* 0x0000006729777223 */ /* 0x000fc40000000077 */
[----:B------:R-:W-:Y:S02]  /*4030*/  FFMA R109, R103, R43, R109 ;  /* 0x0000002b676d7223 */ /* 0x000fe4000000006d */
[----:B------:R-:W5:Y:S01]  /*4040*/  LDS R103, [R63.X4+0x7070] ;  /* 0x007070003f677984 */ /* 0x000f620000004800 */
[C---:B------:R-:W-:Y:S02]  /*4050*/  FFMA R51, R118.reuse, R67, R51 ;  /* 0x0000004376337223 */ /* 0x040fe40000000033 */
[C---:B-1----:R-:W-:Y:S02]  /*4060*/  FFMA R50, R118.reuse, R42, R50 ;  /* 0x0000002a76327223 */ /* 0x042fe40000000032 */
[----:B------:R-:W-:Y:S02]  /*4070*/  FFMA R49, R118, R121, R49 ;  /* 0x0000007976317223 */ /* 0x000fe40000000031 */
[-C--:B------:R-:W-:Y:S01]  /*4080*/  FFMA R115, R44, R61.reuse, R115 ;  /* 0x0000003d2c737223 */ /* 0x080fe20000000073 */
[----:B------:R-:W1:Y:S01]  /*4090*/  LDS R118, [R62.X4+0x58ac] ;  /* 0x0058ac003e767984 */ /* 0x000e620000004800 */
[----:B------:R-:W-:-:S02]  /*40a0*/  FFMA R116, R41, R61, R116 ;  /* 0x0000003d29747223 */ /* 0x000fc40000000074 */
[----:B------:R-:W-:Y:S01]  /*40b0*/  FFMA R117, R61, R43, R117 ;  /* 0x0000002b3d757223 */ /* 0x000fe20000000075 */
[----:B------:R-:W-:Y:S01]  /*40c0*/  LDS R62, [R62.X4+0x5c38] ;  /* 0x005c38003e3e7984 */ /* 0x000fe20000004800 */
[C---:B------:R-:W-:Y:S02]  /*40d0*/  FFMA R54, R65.reuse, R67, R54 ;  /* 0x0000004341367223 */ /* 0x040fe40000000036 */
[CC--:B------:R-:W-:Y:S01]  /*40e0*/  FFMA R53, R65.reuse, R42.reuse, R53 ;  /* 0x0000002a41357223 */ /* 0x0c0fe20000000035 */
[----:B------:R-:W-:Y:S01]  /*40f0*/  LDS R61, [R63.X4+0x690c] ;  /* 0x00690c003f3d7984 */ /* 0x000fe20000004800 */
[----:B------:R-:W-:Y:S02]  /*4100*/  FFMA R120, R65, R121, R120 ;  /* 0x0000007941787223 */ /* 0x000fe40000000078 */
[C---:B------:R-:W-:Y:S01]  /*4110*/  FFMA R122, R52.reuse, R67, R122 ;  /* 0x00000043347a7223 */ /* 0x040fe2000000007a */
[----:B------:R-:W0:Y:S01]  /*4120*/  LDS R65, [R63.X4+0x617c] ;  /* 0x00617c003f417984 */ /* 0x000e220000004800 */
[----:B------:R-:W-:-:S02]  /*4130*/  FFMA R115, R52, R42, R115 ;  /* 0x0000002a34737223 */ /* 0x000fc40000000073 */
[----:B------:R-:W-:Y:S01]  /*4140*/  FFMA R46, R52, R121, R46 ;  /* 0x00000079342e7223 */ /* 0x000fe2000000002e */
[----:B------:R-:W1:Y:S01]  /*4150*/  LDS R63, [R63.X4+0x709c] ;  /* 0x00709c003f3f7984 */ /* 0x000e620000004800 */
[C---:B------:R-:W-:Y:S02]  /*4160*/  FFMA R45, R48.reuse, R67, R45 ;  /* 0x00000043302d7223 */ /* 0x040fe4000000002d */
[C---:B------:R-:W-:Y:S02]  /*4170*/  FFMA R116, R48.reuse, R42, R116 ;  /* 0x0000002a30747223 */ /* 0x040fe40000000074 */
[----:B------:R-:W-:Y:S02]  /*4180*/  FFMA R119, R48, R121, R119 ;  /* 0x0000007930777223 */ /* 0x000fe40000000077 */
[-C--:B--2---:R-:W-:Y:S02]  /*4190*/  FFMA R114, R67, R64.reuse, R114 ;  /* 0x0000004043727223 */ /* 0x084fe40000000072 */
[----:B------:R-:W-:-:S02]  /*41a0*/  FFMA R117, R42, R64, R117 ;  /* 0x000000402a757223 */ /* 0x000fc40000000075 */
[----:B------:R-:W-:Y:S02]  /*41b0*/  FFMA R109, R121, R64, R109 ;  /* 0x00000040796d7223 */ /* 0x000fe4000000006d */
[C---:B---3--:R-:W-:Y:S02]  /*41c0*/  FFMA R54, R108.reuse, R60, R54 ;  /* 0x0000003c6c367223 */ /* 0x048fe40000000036 */
[C---:B------:R-:W-:Y:S02]  /*41d0*/  FFMA R53, R108.reuse, R40, R53 ;  /* 0x000000286c357223 */ /* 0x040fe40000000035 */
[----:B------:R-:W-:Y:S02]  /*41e0*/  FFMA R120, R108, R112, R120 ;  /* 0x000000706c787223 */ /* 0x000fe40000000078 */
[C---:B------:R-:W-:Y:S02]  /*41f0*/  FFMA R51, R104.reuse, R60, R51 ;  /* 0x0000003c68337223 */ /* 0x040fe40000000033 */
[----:B------:R-:W-:-:S02]  /*4200*/  FFMA R50, R104, R40, R50 ;  /* 0x0000002868327223 */ /* 0x000fc40000000032 */
[----:B------:R-:W-:Y:S02]  /*4210*/  FFMA R49, R104, R112, R49 ;  /* 0x0000007068317223 */ /* 0x000fe40000000031 */
[C---:B------:R-:W-:Y:S02]  /*4220*/  FFMA R122, R66.reuse, R60, R122 ;  /* 0x0000003c427a7223 */ /* 0x040fe4000000007a */
[C---:B------:R-:W-:Y:S02]  /*4230*/  FFMA R115, R66.reuse, R40, R115 ;  /* 0x0000002842737223 */ /* 0x040fe40000000073 */
[----:B------:R-:W-:Y:S02]  /*4240*/  FFMA R46, R66, R112, R46 ;  /* 0x00000070422e7223 */ /* 0x000fe4000000002e */
[C---:B------:R-:W-:Y:S02]  /*4250*/  FFMA R45, R113.reuse, R60, R45 ;  /* 0x0000003c712d7223 */ /* 0x040fe4000000002d */
[----:B------:R-:W-:-:S02]  /*4260*/  FFMA R116, R113, R40, R116 ;  /* 0x0000002871747223 */ /* 0x000fc40000000074 */
[----:B------:R-:W-:Y:S02]  /*4270*/  FFMA R119, R113, R112, R119 ;  /* 0x0000007071777223 */ /* 0x000fe40000000077 */
[-C--:B0-----:R-:W-:Y:S02]  /*4280*/  FFMA R114, R60, R58.reuse, R114 ;  /* 0x0000003a3c727223 */ /* 0x081fe40000000072 */
[-C--:B------:R-:W-:Y:S02]  /*4290*/  FFMA R117, R40, R58.reuse, R117 ;  /* 0x0000003a28757223 */ /* 0x080fe40000000075 */
[----:B------:R-:W-:Y:S02]  /*42a0*/  FFMA R109, R112, R58, R109 ;  /* 0x0000003a706d7223 */ /* 0x000fe4000000006d */
[-C--:B------:R-:W-:Y:S02]  /*42b0*/  FFMA R54, R123, R107.reuse, R54 ;  /* 0x0000006b7b367223 */ /* 0x080fe40000000036 */
[----:B----4-:R-:W-:-:S02]  /*42c0*/  FFMA R53, R110, R107, R53 ;  /* 0x0000006b6e357223 */ /* 0x010fc40000000035 */
[----:B-----5:R-:W-:Y:S02]  /*42d0*/  FFMA R120, R103, R107, R120 ;  /* 0x0000006b67787223 */ /* 0x020fe40000000078 */
[-C--:B------:R-:W-:Y:S02]  /*42e0*/  FFMA R51, R123, R106.reuse, R51 ;  /* 0x0000006a7b337223 */ /* 0x080fe40000000033 */
[CC--:B------:R-:W-:Y:S02]  /*42f0*/  FFMA R50, R110.reuse, R106.reuse, R50 ;  /* 0x0000006a6e327223 */ /* 0x0c0fe40000000032 */
[----:B------:R-:W-:Y:S02]  /*4300*/  FFMA R49, R103, R106, R49 ;  /* 0x0000006a67317223 */ /* 0x000fe40000000031 */
[-C--:B------:R-:W-:Y:S02]  /*4310*/  FFMA R122, R123, R105.reuse, R122 ;  /* 0x000000697b7a7223 */ /* 0x080fe4000000007a */
[----:B------:R-:W-:-:S02]  /*4320*/  FFMA R115, R110, R105, R115 ;  /* 0x000000696e737223 */ /* 0x000fc40000000073 */
[----:B------:R-:W-:Y:S02]  /*4330*/  FFMA R46, R103, R105, R46 ;  /* 0x00000069672e7223 */ /* 0x000fe4000000002e */
[-C--:B------:R-:W-:Y:S02]  /*4340*/  FFMA R45, R123, R111.reuse, R45 ;  /* 0x0000006f7b2d7223 */ /* 0x080fe4000000002d */
[CC--:B------:R-:W-:Y:S02]  /*4350*/  FFMA R116, R110.reuse, R111.reuse, R116 ;  /* 0x0000006f6e747223 */ /* 0x0c0fe40000000074 */
[----:B------:R-:W-:Y:S02]  /*4360*/  FFMA R119, R103, R111, R119 ;  /* 0x0000006f67777223 */ /* 0x000fe40000000077 */
[-C--:B-1----:R-:W-:Y:S02]  /*4370*/  FFMA R114, R123, R118.reuse, R114 ;  /* 0x000000767b727223 */ /* 0x082fe40000000072 */
[----:B------:R-:W-:-:S02]  /*4380*/  FFMA R117, R110, R118, R117 ;  /* 0x000000766e757223 */ /* 0x000fc40000000075 */
[----:B------:R-:W-:Y:S02]  /*4390*/  FFMA R109, R103, R118, R109 ;  /* 0x00000076676d7223 */ /* 0x000fe4000000006d */
[-C--:B------:R-:W-:Y:S02]  /*43a0*/  FFMA R54, R65, R47.reuse, R54 ;  /* 0x0000002f41367223 */ /* 0x080fe40000000036 */
[-C--:B------:R-:W-:Y:S02]  /*43b0*/  FFMA R53, R61, R47.reuse, R53 ;  /* 0x0000002f3d357223 */ /* 0x080fe40000000035 */
[----:B------:R-:W-:Y:S02]  /*43c0*/  FFMA R52, R63, R47, R120 ;  /* 0x0000002f3f347223 */ /* 0x000fe40000000078 */
[-C--:B------:R-:W-:Y:S02]  /*43d0*/  FFMA R51, R65, R44.reuse, R51 ;  /* 0x0000002c41337223 */ /* 0x080fe40000000033 */
        /* <DEDUP_REMOVED lines=10> */
[----:B------:R-:W-:Y:S01]  /*4480*/  FFMA R40, R63, R62, R109 ;  /* 0x0000003e3f287223 */ /* 0x000fe2000000006d */
[----:B------:R-:W-:Y:S05]  /*4490*/  @!P6 BRA `(.L_x_112) ;  /* 0xfffff1a00000e947 */ /* 0x000fea000383ffff */
[----:B------:R-:W-:-:S04]  /*44a0*/  IADD3 R39, R39, 0x1, RZ ;  /* 0x0000000127277810 */ /* 0x000fc80007ffe0ff */
[----:B------:R-:W-:-:S13]  /*44b0*/  ISETP.GE.U32.AND P6, PT, R39, 0x3, PT ;  /* 0x000000032700780c */ /* 0x000fda0003fc6070 */
[----:B------:R-:W-:Y:S01]  /*44c0*/  @P6 CALL.REL.NOINC `(.L_x_113) ;  /* 0x0000001000006944 */ /* 0x000fe20003c00000 */
[----:B------:R-:W-:Y:S05]  /*44d0*/  BRA `(.L_x_114) ;  /* 0xffffd3f000007947 */ /* 0x000fea000383ffff */
.L_x_113:
[----:B------:R-:W0:Y:S01]  /*44e0*/  S2R R6, SR_CTAID.X ;  /* 0x0000000000067919 */ /* 0x000e220000002500 */
[----:B------:R-:W-:-:S05]  /*44f0*/  IMAD.HI R2, R0, 0x94f2095, RZ ;  /* 0x094f209500027827 */ /* 0x000fca00078e02ff */
[----:B------:R-:W-:-:S04]  /*4500*/  SHF.R.S32.HI R3, RZ, 0x1, R2 ;  /* 0x00000001ff037819 */ /* 0x000fc80000011402 */
[----:B------:R-:W-:Y:S01]  /*4510*/  LEA.HI R9, R2, R3, RZ, 0x1 ;  /* 0x0000000302097211 */ /* 0x000fe200078f08ff */
[----:B0-----:R-:W-:-:S05]  /*4520*/  IMAD.HI R4, R6, 0x2e8ba2e9, RZ ;  /* 0x2e8ba2e906047827 */ /* 0x001fca00078e02ff */
[----:B------:R-:W-:-:S04]  /*4530*/  SHF.R.S32.HI R5, RZ, 0x1, R4 ;  /* 0x00000001ff057819 */ /* 0x000fc80000011404 */
[----:B------:R-:W-:-:S05]  /*4540*/  LEA.HI R11, R4, R5, RZ, 0x1 ;  /* 0x00000005040b7211 */ /* 0x000fca00078f08ff */
[----:B------:R-:W-:-:S04]  /*4550*/  IMAD R3, R11, 0xc, R9 ;  /* 0x0000000c0b037824 */ /* 0x000fc800078e0209 */
[----:B------:R-:W-:-:S05]  /*4560*/  IMAD.WIDE R2, R3, R102, c[0x0][0x178] ;  /* 0x00005e0003027625 */ /* 0x000fca00078e0266 */
[----:B------:R-:W2:Y:S04]  /*4570*/  LDG.E.CONSTANT R4, [R2.64+0x10] ;  /* 0x0000100402047981 */ /* 0x000ea8000c1e9900 */
[----:B------:R-:W3:Y:S04]  /*4580*/  LDG.E.CONSTANT R5, [R2.64+0x20] ;  /* 0x0000200402057981 */ /* 0x000ee8000c1e9900 */
[----:B------:R0:W4:Y:S01]  /*4590*/  LDG.E.CONSTANT R7, [R2.64] ;  /* 0x0000000402077981 */ /* 0x000122000c1e9900 */
[----:B------:R-:W-:Y:S02]  /*45a0*/  IMAD R0, R9, -0x37, R0 ;  /* 0xffffffc909007824 */ /* 0x000fe400078e0200 */
[----:B------:R-:W-:-:S02]  /*45b0*/  IMAD R103, R11, -0xb, R6 ;  /* 0xfffffff50b677824 */ /* 0x000fc400078e0206 */
[----:B------:R-:W-:-:S04]  /*45c0*/  IMAD R0, R9, 0xbd1, R0 ;  /* 0x00000bd109007824 */ /* 0x000fc800078e0200 */
[----:B------:R-:W-:-:S04]  /*45d0*/  IMAD R0, R11, 0x8dcc, R0 ;  /* 0x00008dcc0b007824 */ /* 0x000fc800078e0200 */
[----:B------:R-:W-:-:S04]  /*45e0*/  IMAD R103, R103, 0x113, R0 ;  /* 0x0000011367677824 */ /* 0x000fc800078e0200 */
[----:B------:R-:W-:-:S04]  /*45f0*/  IMAD.WIDE R102, R103, R102, c[0x0][0x170] ;  /* 0x00005c0067667625 */ /* 0x000fc800078e0266 */
[--C-:B--2---:R-:W-:Y:S02]  /*4600*/  FADD R50, R50, R4.reuse ;  /* 0x0000000432327221 */ /* 0x104fe40000000000 */
[--C-:B------:R-:W-:Y:S02]  /*4610*/  FADD R44, R44, R4.reuse ;  /* 0x000000042c2c7221 */ /* 0x100fe40000000000 */
[--C-:B---3--:R-:W-:Y:S01]  /*4620*/  FADD R52, R52, R5.reuse ;  /* 0x0000000534347221 */ /* 0x108fe20000000000 */
[----:B0-----:R-:W-:Y:S01]  /*4630*/  FMNMX R3, RZ, R50, !PT ;  /* 0x00000032ff037209 */ /* 0x001fe20007800000 */
[--C-:B------:R-:W-:Y:S01]  /*4640*/  FADD R49, R49, R5.reuse ;  /* 0x0000000531317221 */ /* 0x100fe20000000000 */
[----:B------:R-:W-:Y:S01]  /*4650*/  FMNMX R11, RZ, R44, !PT ;  /* 0x0000002cff0b7209 */ /* 0x000fe20007800000 */
[--C-:B------:R-:W-:Y:S02]  /*4660*/  FADD R46, R46, R5.reuse ;  /* 0x000000052e2e7221 */ /* 0x100fe40000000000 */
[--C-:B------:R-:W-:Y:S01]  /*4670*/  FADD R43, R43, R5.reuse ;  /* 0x000000052b2b7221 */ /* 0x100fe20000000000 */
[----:B------:R-:W-:Y:S01]  /*4680*/  STG.E [R102.64+0xbdec], R3 ;  /* 0x00bdec0366007986 */ /* 0x000fe2000c101904 */
[----:B------:R-:W-:Y:S01]  /*4690*/  FADD R40, R40, R5 ;  /* 0x0000000528287221 */ /* 0x000fe20000000000 */
[----:B------:R-:W-:Y:S01]  /*46a0*/  FMNMX R5, RZ, R52, !PT ;  /* 0x00000034ff057209 */ /* 0x000fe20007800000 */
[--C-:B------:R-:W-:Y:S01]  /*46b0*/  FADD R53, R53, R4.reuse ;  /* 0x0000000435357221 */ /* 0x100fe20000000000 */
[----:B------:R0:W-:Y:S01]  /*46c0*/  STG.E [R102.64+0xbfa4], R11 ;  /* 0x00bfa40b66007986 */ /* 0x0001e2000c101904 */
[--C-:B------:R-:W-:Y:S01]  /*46d0*/  FADD R47, R47, R4.reuse ;  /* 0x000000042f2f7221 */ /* 0x100fe20000000000 */
[----:B------:R-:W-:Y:S01]  /*46e0*/  FMNMX R49, RZ, R49, !PT ;  /* 0x00000031ff317209 */ /* 0x000fe20007800000 */
[--C-:B----4-:R-:W-:Y:S01]  /*46f0*/  FADD R54, R54, R7.reuse ;  /* 0x0000000736367221 */ /* 0x110fe20000000000 */
[----:B------:R1:W-:Y:S01]  /*4700*/  STG.E [R102.64+0x17a20], R5 ;  /* 0x017a200566007986 */ /* 0x0003e2000c101904 */
[--C-:B------:R-:W-:Y:S01]  /*4710*/  FADD R51, R51, R7.reuse ;  /* 0x0000000733337221 */ /* 0x100fe20000000000 */
[----:B------:R-:W-:Y:S01]  /*4720*/  FMNMX R53, RZ, R53, !PT ;  /* 0x00000035ff357209 */ /* 0x000fe20007800000 */
[--C-:B------:R-:W-:Y:S01]  /*4730*/  FADD R48, R48, R7.reuse ;  /* 0x0000000730307221 */ /* 0x100fe20000000000 */
[----:B------:R-:W-:Y:S01]  /*4740*/  FMNMX R47, RZ, R47, !PT ;  /* 0x0000002fff2f7209 */ /* 0x000fe20007800000 */
[--C-:B------:R-:W-:Y:S01]  /*4750*/  FADD R45, R45, R7.reuse ;  /* 0x000000072d2d7221 */ /* 0x100fe20000000000 */
[----:B------:R-:W-:Y:S01]  /*4760*/  FMNMX R9, RZ, R46, !PT ;  /* 0x0000002eff097209 */ /* 0x000fe20007800000 */
[----:B------:R-:W-:Y:S01]  /*4770*/  FADD R4, R41, R4 ;  /* 0x0000000429047221 */ /* 0x000fe20000000000 */
[----:B------:R-:W-:Y:S01]  /*4780*/  FMNMX R43, RZ, R43, !PT ;  /* 0x0000002bff2b7209 */ /* 0x000fe20007800000 */
[----:B------:R-:W-:Y:S01]  /*4790*/  FADD R7, R42, R7 ;  /* 0x000000072a077221 */ /* 0x000fe20000000000 */
[----:B0-----:R-:W-:Y:S01]  /*47a0*/  FMNMX R11, RZ, R40, !PT ;  /* 0x00000028ff0b7209 */ /* 0x001fe20007800000 */
[----:B------:R-:W-:Y:S01]  /*47b0*/  STG.E [R102.64+0xbd10], R53 ;  /* 0x00bd103566007986 */ /* 0x000fe2000c101904 */
[----:B------:R-:W-:-:S02]  /*47c0*/  FMNMX R13, RZ, R4, !PT ;  /* 0x00000004ff0d7209 */ /* 0x000fc40007800000 */
[----:B------:R-:W-:Y:S01]  /*47d0*/  FMNMX R3, RZ, R54, !PT ;  /* 0x00000036ff037209 */ /* 0x000fe20007800000 */
[----:B------:R-:W-:Y:S01]  /*47e0*/  STG.E [R102.64+0xbec8], R47 ;  /* 0x00bec82f66007986 */ /* 0x000fe2000c101904 */
[----:B------:R-:W-:Y:S02]  /*47f0*/  FMNMX R51, RZ, R51, !PT ;  /* 0x00000033ff337209 */ /* 0x000fe40007800000 */
[----:B-1----:R-:W-:Y:S01]  /*4800*/  FMNMX R5, RZ, R48, !PT ;  /* 0x00000030ff057209 */ /* 0x002fe20007800000 */
[----:B------:R-:W-:Y:S01]  /*4810*/  STG.E [R102.64+0xc080], R13 ;  /* 0x00c0800d66007986 */ /* 0x000fe2000c101904 */
[----:B------:R-:W-:Y:S02]  /*4820*/  FMNMX R45, RZ, R45, !PT ;  /* 0x0000002dff2d7209 */ /* 0x000fe40007800000 */
[----:B------:R-:W-:Y:S01]  /*4830*/  FMNMX R7, RZ, R7, !PT ;  /* 0x00000007ff077209 */ /* 0x000fe20007800000 */
[----:B------:R-:W-:Y:S04]  /*4840*/  STG.E [R102.64+0x17afc], R49 ;  /* 0x017afc3166007986 */ /* 0x000fe8000c101904 */
[----:B------:R-:W-:Y:S04]  /*4850*/  STG.E [R102.64+0x17bd8], R9 ;  /* 0x017bd80966007986 */ /* 0x000fe8000c101904 */
[----:B------:R-:W-:Y:S04]  /*4860*/  STG.E [R102.64+0x17cb4], R43 ;  /* 0x017cb42b66007986 */ /* 0x000fe8000c101904 */
[----:B------:R-:W-:Y:S04]  /*4870*/  STG.E [R102.64+0x17d90], R11 ;  /* 0x017d900b66007986 */ /* 0x000fe8000c101904 */
[----:B------:R-:W-:Y:S04]  /*4880*/  STG.E [R102.64], R3 ;  /* 0x0000000366007986 */ /* 0x000fe8000c101904 */
[----:B------:R-:W-:Y:S04]  /*4890*/  STG.E [R102.64+0xdc], R51 ;  /* 0x0000dc3366007986 */ /* 0x000fe8000c101904 */
[----:B------:R-:W-:Y:S04]  /*48a0*/  STG.E [R102.64+0x1b8], R5 ;  /* 0x0001b80566007986 */ /* 0x000fe8000c101904 */
[----:B------:R-:W-:Y:S04]  /*48b0*/  STG.E [R102.64+0x294], R45 ;  /* 0x0002942d66007986 */ /* 0x000fe8000c101904 */
[----:B------:R-:W-:Y:S01]  /*48c0*/  STG.E [R102.64+0x370], R7 ;  /* 0x0003700766007986 */ /* 0x000fe2000c101904 */
[----:B------:R-:W-:Y:S05]  /*48d0*/  EXIT ;  /* 0x000000000000794d */ /* 0x000fea0003800000 */
.L_x_115:
[----:B------:R-:W-:-:S00]  /*48e0*/  BRA `(.L_x_115) ;  /* 0xfffffff000007947 */ /* 0x000fc0000383ffff */
[----:B------:R-:W-:-:S00]  /*48f0*/  NOP ;  /* 0x0000000000007918 */ /* 0x000fc00000000000 */
        /* <DEDUP_REMOVED lines=8> */
.L_x_116:


//--------------------- .nv.shared.candidate1     --------------------------
	.section	.nv.shared.candidate1,"aw",@nobits
	.align	4
.nv.shared.candidate1:
	.zero		30324
